//
// Generated by NVIDIA NVVM Compiler
//
// Compiler Build ID: CL-36424714
// Cuda compilation tools, release 13.0, V13.0.88
// Based on NVVM 20.0.0
//

.version 9.0
.target sm_100
.address_size 64

	// .globl	_Z5CrackyyPyPby
.const .align 4 .b8 PC_1[224] = {57, 0, 0, 0, 49, 0, 0, 0, 41, 0, 0, 0, 33, 0, 0, 0, 25, 0, 0, 0, 17, 0, 0, 0, 9, 0, 0, 0, 1, 0, 0, 0, 58, 0, 0, 0, 50, 0, 0, 0, 42, 0, 0, 0, 34, 0, 0, 0, 26, 0, 0, 0, 18, 0, 0, 0, 10, 0, 0, 0, 2, 0, 0, 0, 59, 0, 0, 0, 51, 0, 0, 0, 43, 0, 0, 0, 35, 0, 0, 0, 27, 0, 0, 0, 19, 0, 0, 0, 11, 0, 0, 0, 3, 0, 0, 0, 60, 0, 0, 0, 52, 0, 0, 0, 44, 0, 0, 0, 36, 0, 0, 0, 63, 0, 0, 0, 55, 0, 0, 0, 47, 0, 0, 0, 39, 0, 0, 0, 31, 0, 0, 0, 23, 0, 0, 0, 15, 0, 0, 0, 7, 0, 0, 0, 62, 0, 0, 0, 54, 0, 0, 0, 46, 0, 0, 0, 38, 0, 0, 0, 30, 0, 0, 0, 22, 0, 0, 0, 14, 0, 0, 0, 6, 0, 0, 0, 61, 0, 0, 0, 53, 0, 0, 0, 45, 0, 0, 0, 37, 0, 0, 0, 29, 0, 0, 0, 21, 0, 0, 0, 13, 0, 0, 0, 5, 0, 0, 0, 28, 0, 0, 0, 20, 0, 0, 0, 12, 0, 0, 0, 4};
.const .align 4 .b8 PC_2[192] = {14, 0, 0, 0, 17, 0, 0, 0, 11, 0, 0, 0, 24, 0, 0, 0, 1, 0, 0, 0, 5, 0, 0, 0, 3, 0, 0, 0, 28, 0, 0, 0, 15, 0, 0, 0, 6, 0, 0, 0, 21, 0, 0, 0, 10, 0, 0, 0, 23, 0, 0, 0, 19, 0, 0, 0, 12, 0, 0, 0, 4, 0, 0, 0, 26, 0, 0, 0, 8, 0, 0, 0, 16, 0, 0, 0, 7, 0, 0, 0, 27, 0, 0, 0, 20, 0, 0, 0, 13, 0, 0, 0, 2, 0, 0, 0, 41, 0, 0, 0, 52, 0, 0, 0, 31, 0, 0, 0, 37, 0, 0, 0, 47, 0, 0, 0, 55, 0, 0, 0, 30, 0, 0, 0, 40, 0, 0, 0, 51, 0, 0, 0, 45, 0, 0, 0, 33, 0, 0, 0, 48, 0, 0, 0, 44, 0, 0, 0, 49, 0, 0, 0, 39, 0, 0, 0, 56, 0, 0, 0, 34, 0, 0, 0, 53, 0, 0, 0, 46, 0, 0, 0, 42, 0, 0, 0, 50, 0, 0, 0, 36, 0, 0, 0, 29, 0, 0, 0, 32};
.const .align 4 .b8 IP[256] = {58, 0, 0, 0, 50, 0, 0, 0, 42, 0, 0, 0, 34, 0, 0, 0, 26, 0, 0, 0, 18, 0, 0, 0, 10, 0, 0, 0, 2, 0, 0, 0, 60, 0, 0, 0, 52, 0, 0, 0, 44, 0, 0, 0, 36, 0, 0, 0, 28, 0, 0, 0, 20, 0, 0, 0, 12, 0, 0, 0, 4, 0, 0, 0, 62, 0, 0, 0, 54, 0, 0, 0, 46, 0, 0, 0, 38, 0, 0, 0, 30, 0, 0, 0, 22, 0, 0, 0, 14, 0, 0, 0, 6, 0, 0, 0, 64, 0, 0, 0, 56, 0, 0, 0, 48, 0, 0, 0, 40, 0, 0, 0, 32, 0, 0, 0, 24, 0, 0, 0, 16, 0, 0, 0, 8, 0, 0, 0, 57, 0, 0, 0, 49, 0, 0, 0, 41, 0, 0, 0, 33, 0, 0, 0, 25, 0, 0, 0, 17, 0, 0, 0, 9, 0, 0, 0, 1, 0, 0, 0, 59, 0, 0, 0, 51, 0, 0, 0, 43, 0, 0, 0, 35, 0, 0, 0, 27, 0, 0, 0, 19, 0, 0, 0, 11, 0, 0, 0, 3, 0, 0, 0, 61, 0, 0, 0, 53, 0, 0, 0, 45, 0, 0, 0, 37, 0, 0, 0, 29, 0, 0, 0, 21, 0, 0, 0, 13, 0, 0, 0, 5, 0, 0, 0, 63, 0, 0, 0, 55, 0, 0, 0, 47, 0, 0, 0, 39, 0, 0, 0, 31, 0, 0, 0, 23, 0, 0, 0, 15, 0, 0, 0, 7};
.const .align 4 .b8 E_BIT[192] = {32, 0, 0, 0, 1, 0, 0, 0, 2, 0, 0, 0, 3, 0, 0, 0, 4, 0, 0, 0, 5, 0, 0, 0, 4, 0, 0, 0, 5, 0, 0, 0, 6, 0, 0, 0, 7, 0, 0, 0, 8, 0, 0, 0, 9, 0, 0, 0, 8, 0, 0, 0, 9, 0, 0, 0, 10, 0, 0, 0, 11, 0, 0, 0, 12, 0, 0, 0, 13, 0, 0, 0, 12, 0, 0, 0, 13, 0, 0, 0, 14, 0, 0, 0, 15, 0, 0, 0, 16, 0, 0, 0, 17, 0, 0, 0, 16, 0, 0, 0, 17, 0, 0, 0, 18, 0, 0, 0, 19, 0, 0, 0, 20, 0, 0, 0, 21, 0, 0, 0, 20, 0, 0, 0, 21, 0, 0, 0, 22, 0, 0, 0, 23, 0, 0, 0, 24, 0, 0, 0, 25, 0, 0, 0, 24, 0, 0, 0, 25, 0, 0, 0, 26, 0, 0, 0, 27, 0, 0, 0, 28, 0, 0, 0, 29, 0, 0, 0, 28, 0, 0, 0, 29, 0, 0, 0, 30, 0, 0, 0, 31, 0, 0, 0, 32, 0, 0, 0, 1};
.const .align 4 .b8 S1[256] = {14, 0, 0, 0, 4, 0, 0, 0, 13, 0, 0, 0, 1, 0, 0, 0, 2, 0, 0, 0, 15, 0, 0, 0, 11, 0, 0, 0, 8, 0, 0, 0, 3, 0, 0, 0, 10, 0, 0, 0, 6, 0, 0, 0, 12, 0, 0, 0, 5, 0, 0, 0, 9, 0, 0, 0, 0, 0, 0, 0, 7, 0, 0, 0, 0, 0, 0, 0, 15, 0, 0, 0, 7, 0, 0, 0, 4, 0, 0, 0, 14, 0, 0, 0, 2, 0, 0, 0, 13, 0, 0, 0, 1, 0, 0, 0, 10, 0, 0, 0, 6, 0, 0, 0, 12, 0, 0, 0, 11, 0, 0, 0, 9, 0, 0, 0, 5, 0, 0, 0, 3, 0, 0, 0, 8, 0, 0, 0, 4, 0, 0, 0, 1, 0, 0, 0, 14, 0, 0, 0, 8, 0, 0, 0, 13, 0, 0, 0, 6, 0, 0, 0, 2, 0, 0, 0, 11, 0, 0, 0, 15, 0, 0, 0, 12, 0, 0, 0, 9, 0, 0, 0, 7, 0, 0, 0, 3, 0, 0, 0, 10, 0, 0, 0, 5, 0, 0, 0, 0, 0, 0, 0, 15, 0, 0, 0, 12, 0, 0, 0, 8, 0, 0, 0, 2, 0, 0, 0, 4, 0, 0, 0, 9, 0, 0, 0, 1, 0, 0, 0, 7, 0, 0, 0, 5, 0, 0, 0, 11, 0, 0, 0, 3, 0, 0, 0, 14, 0, 0, 0, 10, 0, 0, 0, 0, 0, 0, 0, 6, 0, 0, 0, 13};
.const .align 4 .b8 S2[256] = {15, 0, 0, 0, 1, 0, 0, 0, 8, 0, 0, 0, 14, 0, 0, 0, 6, 0, 0, 0, 11, 0, 0, 0, 3, 0, 0, 0, 4, 0, 0, 0, 9, 0, 0, 0, 7, 0, 0, 0, 2, 0, 0, 0, 13, 0, 0, 0, 12, 0, 0, 0, 0, 0, 0, 0, 5, 0, 0, 0, 10, 0, 0, 0, 3, 0, 0, 0, 13, 0, 0, 0, 4, 0, 0, 0, 7, 0, 0, 0, 15, 0, 0, 0, 2, 0, 0, 0, 8, 0, 0, 0, 14, 0, 0, 0, 12, 0, 0, 0, 0, 0, 0, 0, 1, 0, 0, 0, 10, 0, 0, 0, 6, 0, 0, 0, 9, 0, 0, 0, 11, 0, 0, 0, 5, 0, 0, 0, 0, 0, 0, 0, 14, 0, 0, 0, 7, 0, 0, 0, 11, 0, 0, 0, 10, 0, 0, 0, 4, 0, 0, 0, 13, 0, 0, 0, 1, 0, 0, 0, 5, 0, 0, 0, 8, 0, 0, 0, 12, 0, 0, 0, 6, 0, 0, 0, 9, 0, 0, 0, 3, 0, 0, 0, 2, 0, 0, 0, 15, 0, 0, 0, 13, 0, 0, 0, 8, 0, 0, 0, 10, 0, 0, 0, 1, 0, 0, 0, 3, 0, 0, 0, 15, 0, 0, 0, 4, 0, 0, 0, 2, 0, 0, 0, 11, 0, 0, 0, 6, 0, 0, 0, 7, 0, 0, 0, 12, 0, 0, 0, 0, 0, 0, 0, 5, 0, 0, 0, 14, 0, 0, 0, 9};
.const .align 4 .b8 S3[256] = {10, 0, 0, 0, 0, 0, 0, 0, 9, 0, 0, 0, 14, 0, 0, 0, 6, 0, 0, 0, 3, 0, 0, 0, 15, 0, 0, 0, 5, 0, 0, 0, 1, 0, 0, 0, 13, 0, 0, 0, 12, 0, 0, 0, 7, 0, 0, 0, 11, 0, 0, 0, 4, 0, 0, 0, 2, 0, 0, 0, 8, 0, 0, 0, 13, 0, 0, 0, 7, 0, 0, 0, 0, 0, 0, 0, 9, 0, 0, 0, 3, 0, 0, 0, 4, 0, 0, 0, 6, 0, 0, 0, 10, 0, 0, 0, 2, 0, 0, 0, 8, 0, 0, 0, 5, 0, 0, 0, 14, 0, 0, 0, 12, 0, 0, 0, 11, 0, 0, 0, 15, 0, 0, 0, 1, 0, 0, 0, 13, 0, 0, 0, 6, 0, 0, 0, 4, 0, 0, 0, 9, 0, 0, 0, 8, 0, 0, 0, 15, 0, 0, 0, 3, 0, 0, 0, 0, 0, 0, 0, 11, 0, 0, 0, 1, 0, 0, 0, 2, 0, 0, 0, 12, 0, 0, 0, 5, 0, 0, 0, 10, 0, 0, 0, 14, 0, 0, 0, 7, 0, 0, 0, 1, 0, 0, 0, 10, 0, 0, 0, 13, 0, 0, 0, 0, 0, 0, 0, 6, 0, 0, 0, 9, 0, 0, 0, 8, 0, 0, 0, 7, 0, 0, 0, 4, 0, 0, 0, 15, 0, 0, 0, 14, 0, 0, 0, 3, 0, 0, 0, 11, 0, 0, 0, 5, 0, 0, 0, 2, 0, 0, 0, 12};
.const .align 4 .b8 S4[256] = {7, 0, 0, 0, 13, 0, 0, 0, 14, 0, 0, 0, 3, 0, 0, 0, 0, 0, 0, 0, 6, 0, 0, 0, 9, 0, 0, 0, 10, 0, 0, 0, 1, 0, 0, 0, 2, 0, 0, 0, 8, 0, 0, 0, 5, 0, 0, 0, 11, 0, 0, 0, 12, 0, 0, 0, 4, 0, 0, 0, 15, 0, 0, 0, 13, 0, 0, 0, 8, 0, 0, 0, 11, 0, 0, 0, 5, 0, 0, 0, 6, 0, 0, 0, 15, 0, 0, 0, 0, 0, 0, 0, 3, 0, 0, 0, 4, 0, 0, 0, 7, 0, 0, 0, 2, 0, 0, 0, 12, 0, 0, 0, 1, 0, 0, 0, 10, 0, 0, 0, 14, 0, 0, 0, 9, 0, 0, 0, 10, 0, 0, 0, 6, 0, 0, 0, 9, 0, 0, 0, 0, 0, 0, 0, 12, 0, 0, 0, 11, 0, 0, 0, 7, 0, 0, 0, 13, 0, 0, 0, 15, 0, 0, 0, 1, 0, 0, 0, 3, 0, 0, 0, 14, 0, 0, 0, 5, 0, 0, 0, 2, 0, 0, 0, 8, 0, 0, 0, 4, 0, 0, 0, 3, 0, 0, 0, 15, 0, 0, 0, 0, 0, 0, 0, 6, 0, 0, 0, 10, 0, 0, 0, 1, 0, 0, 0, 13, 0, 0, 0, 8, 0, 0, 0, 9, 0, 0, 0, 4, 0, 0, 0, 5, 0, 0, 0, 11, 0, 0, 0, 12, 0, 0, 0, 7, 0, 0, 0, 2, 0, 0, 0, 14};
.const .align 4 .b8 S5[256] = {2, 0, 0, 0, 12, 0, 0, 0, 4, 0, 0, 0, 1, 0, 0, 0, 7, 0, 0, 0, 10, 0, 0, 0, 11, 0, 0, 0, 6, 0, 0, 0, 8, 0, 0, 0, 5, 0, 0, 0, 3, 0, 0, 0, 15, 0, 0, 0, 13, 0, 0, 0, 0, 0, 0, 0, 14, 0, 0, 0, 9, 0, 0, 0, 14, 0, 0, 0, 11, 0, 0, 0, 2, 0, 0, 0, 12, 0, 0, 0, 4, 0, 0, 0, 7, 0, 0, 0, 13, 0, 0, 0, 1, 0, 0, 0, 5, 0, 0, 0, 0, 0, 0, 0, 15, 0, 0, 0, 10, 0, 0, 0, 3, 0, 0, 0, 9, 0, 0, 0, 8, 0, 0, 0, 6, 0, 0, 0, 4, 0, 0, 0, 2, 0, 0, 0, 1, 0, 0, 0, 11, 0, 0, 0, 10, 0, 0, 0, 13, 0, 0, 0, 7, 0, 0, 0, 8, 0, 0, 0, 15, 0, 0, 0, 9, 0, 0, 0, 12, 0, 0, 0, 5, 0, 0, 0, 6, 0, 0, 0, 3, 0, 0, 0, 0, 0, 0, 0, 14, 0, 0, 0, 11, 0, 0, 0, 8, 0, 0, 0, 12, 0, 0, 0, 7, 0, 0, 0, 1, 0, 0, 0, 14, 0, 0, 0, 2, 0, 0, 0, 13, 0, 0, 0, 6, 0, 0, 0, 15, 0, 0, 0, 0, 0, 0, 0, 9, 0, 0, 0, 10, 0, 0, 0, 4, 0, 0, 0, 5, 0, 0, 0, 3};
.const .align 4 .b8 S6[256] = {12, 0, 0, 0, 1, 0, 0, 0, 10, 0, 0, 0, 15, 0, 0, 0, 9, 0, 0, 0, 2, 0, 0, 0, 6, 0, 0, 0, 8, 0, 0, 0, 0, 0, 0, 0, 13, 0, 0, 0, 3, 0, 0, 0, 4, 0, 0, 0, 14, 0, 0, 0, 7, 0, 0, 0, 5, 0, 0, 0, 11, 0, 0, 0, 10, 0, 0, 0, 15, 0, 0, 0, 4, 0, 0, 0, 2, 0, 0, 0, 7, 0, 0, 0, 12, 0, 0, 0, 9, 0, 0, 0, 5, 0, 0, 0, 6, 0, 0, 0, 1, 0, 0, 0, 13, 0, 0, 0, 14, 0, 0, 0, 0, 0, 0, 0, 11, 0, 0, 0, 3, 0, 0, 0, 8, 0, 0, 0, 9, 0, 0, 0, 14, 0, 0, 0, 15, 0, 0, 0, 5, 0, 0, 0, 2, 0, 0, 0, 8, 0, 0, 0, 12, 0, 0, 0, 3, 0, 0, 0, 7, 0, 0, 0, 0, 0, 0, 0, 4, 0, 0, 0, 10, 0, 0, 0, 1, 0, 0, 0, 13, 0, 0, 0, 11, 0, 0, 0, 6, 0, 0, 0, 4, 0, 0, 0, 3, 0, 0, 0, 2, 0, 0, 0, 12, 0, 0, 0, 9, 0, 0, 0, 5, 0, 0, 0, 15, 0, 0, 0, 10, 0, 0, 0, 11, 0, 0, 0, 14, 0, 0, 0, 1, 0, 0, 0, 7, 0, 0, 0, 6, 0, 0, 0, 0, 0, 0, 0, 8, 0, 0, 0, 13};
.const .align 4 .b8 S7[256] = {4, 0, 0, 0, 11, 0, 0, 0, 2, 0, 0, 0, 14, 0, 0, 0, 15, 0, 0, 0, 0, 0, 0, 0, 8, 0, 0, 0, 13, 0, 0, 0, 3, 0, 0, 0, 12, 0, 0, 0, 9, 0, 0, 0, 7, 0, 0, 0, 5, 0, 0, 0, 10, 0, 0, 0, 6, 0, 0, 0, 1, 0, 0, 0, 13, 0, 0, 0, 0, 0, 0, 0, 11, 0, 0, 0, 7, 0, 0, 0, 4, 0, 0, 0, 9, 0, 0, 0, 1, 0, 0, 0, 10, 0, 0, 0, 14, 0, 0, 0, 3, 0, 0, 0, 5, 0, 0, 0, 12, 0, 0, 0, 2, 0, 0, 0, 15, 0, 0, 0, 8, 0, 0, 0, 6, 0, 0, 0, 1, 0, 0, 0, 4, 0, 0, 0, 11, 0, 0, 0, 13, 0, 0, 0, 12, 0, 0, 0, 3, 0, 0, 0, 7, 0, 0, 0, 14, 0, 0, 0, 10, 0, 0, 0, 15, 0, 0, 0, 6, 0, 0, 0, 8, 0, 0, 0, 0, 0, 0, 0, 5, 0, 0, 0, 9, 0, 0, 0, 2, 0, 0, 0, 6, 0, 0, 0, 11, 0, 0, 0, 13, 0, 0, 0, 8, 0, 0, 0, 1, 0, 0, 0, 4, 0, 0, 0, 10, 0, 0, 0, 7, 0, 0, 0, 9, 0, 0, 0, 5, 0, 0, 0, 0, 0, 0, 0, 15, 0, 0, 0, 14, 0, 0, 0, 2, 0, 0, 0, 3, 0, 0, 0, 12};
.const .align 4 .b8 S8[256] = {13, 0, 0, 0, 2, 0, 0, 0, 8, 0, 0, 0, 4, 0, 0, 0, 6, 0, 0, 0, 15, 0, 0, 0, 11, 0, 0, 0, 1, 0, 0, 0, 10, 0, 0, 0, 9, 0, 0, 0, 3, 0, 0, 0, 14, 0, 0, 0, 5, 0, 0, 0, 0, 0, 0, 0, 12, 0, 0, 0, 7, 0, 0, 0, 1, 0, 0, 0, 15, 0, 0, 0, 13, 0, 0, 0, 8, 0, 0, 0, 10, 0, 0, 0, 3, 0, 0, 0, 7, 0, 0, 0, 4, 0, 0, 0, 12, 0, 0, 0, 5, 0, 0, 0, 6, 0, 0, 0, 11, 0, 0, 0, 0, 0, 0, 0, 14, 0, 0, 0, 9, 0, 0, 0, 2, 0, 0, 0, 7, 0, 0, 0, 11, 0, 0, 0, 4, 0, 0, 0, 1, 0, 0, 0, 9, 0, 0, 0, 12, 0, 0, 0, 14, 0, 0, 0, 2, 0, 0, 0, 0, 0, 0, 0, 6, 0, 0, 0, 10, 0, 0, 0, 13, 0, 0, 0, 15, 0, 0, 0, 3, 0, 0, 0, 5, 0, 0, 0, 8, 0, 0, 0, 2, 0, 0, 0, 1, 0, 0, 0, 14, 0, 0, 0, 7, 0, 0, 0, 4, 0, 0, 0, 10, 0, 0, 0, 8, 0, 0, 0, 13, 0, 0, 0, 15, 0, 0, 0, 12, 0, 0, 0, 9, 0, 0, 0, 0, 0, 0, 0, 3, 0, 0, 0, 5, 0, 0, 0, 6, 0, 0, 0, 11};
.const .align 8 .u64 ALL_S[8] = {generic(S1), generic(S2), generic(S3), generic(S4), generic(S5), generic(S6), generic(S7), generic(S8)};
.const .align 4 .b8 P[128] = {16, 0, 0, 0, 7, 0, 0, 0, 20, 0, 0, 0, 21, 0, 0, 0, 29, 0, 0, 0, 12, 0, 0, 0, 28, 0, 0, 0, 17, 0, 0, 0, 1, 0, 0, 0, 15, 0, 0, 0, 23, 0, 0, 0, 26, 0, 0, 0, 5, 0, 0, 0, 18, 0, 0, 0, 31, 0, 0, 0, 10, 0, 0, 0, 2, 0, 0, 0, 8, 0, 0, 0, 24, 0, 0, 0, 14, 0, 0, 0, 32, 0, 0, 0, 27, 0, 0, 0, 3, 0, 0, 0, 9, 0, 0, 0, 19, 0, 0, 0, 13, 0, 0, 0, 30, 0, 0, 0, 6, 0, 0, 0, 22, 0, 0, 0, 11, 0, 0, 0, 4, 0, 0, 0, 25};
.const .align 4 .b8 IP_REV[256] = {40, 0, 0, 0, 8, 0, 0, 0, 48, 0, 0, 0, 16, 0, 0, 0, 56, 0, 0, 0, 24, 0, 0, 0, 64, 0, 0, 0, 32, 0, 0, 0, 39, 0, 0, 0, 7, 0, 0, 0, 47, 0, 0, 0, 15, 0, 0, 0, 55, 0, 0, 0, 23, 0, 0, 0, 63, 0, 0, 0, 31, 0, 0, 0, 38, 0, 0, 0, 6, 0, 0, 0, 46, 0, 0, 0, 14, 0, 0, 0, 54, 0, 0, 0, 22, 0, 0, 0, 62, 0, 0, 0, 30, 0, 0, 0, 37, 0, 0, 0, 5, 0, 0, 0, 45, 0, 0, 0, 13, 0, 0, 0, 53, 0, 0, 0, 21, 0, 0, 0, 61, 0, 0, 0, 29, 0, 0, 0, 36, 0, 0, 0, 4, 0, 0, 0, 44, 0, 0, 0, 12, 0, 0, 0, 52, 0, 0, 0, 20, 0, 0, 0, 60, 0, 0, 0, 28, 0, 0, 0, 35, 0, 0, 0, 3, 0, 0, 0, 43, 0, 0, 0, 11, 0, 0, 0, 51, 0, 0, 0, 19, 0, 0, 0, 59, 0, 0, 0, 27, 0, 0, 0, 34, 0, 0, 0, 2, 0, 0, 0, 42, 0, 0, 0, 10, 0, 0, 0, 50, 0, 0, 0, 18, 0, 0, 0, 58, 0, 0, 0, 26, 0, 0, 0, 33, 0, 0, 0, 1, 0, 0, 0, 41, 0, 0, 0, 9, 0, 0, 0, 49, 0, 0, 0, 17, 0, 0, 0, 57, 0, 0, 0, 25};
.const .align 4 .b8 SHIFTS[64] = {1, 0, 0, 0, 1, 0, 0, 0, 2, 0, 0, 0, 2, 0, 0, 0, 2, 0, 0, 0, 2, 0, 0, 0, 2, 0, 0, 0, 2, 0, 0, 0, 1, 0, 0, 0, 2, 0, 0, 0, 2, 0, 0, 0, 2, 0, 0, 0, 2, 0, 0, 0, 2, 0, 0, 0, 2, 0, 0, 0, 1};

.visible .entry _Z5CrackyyPyPby(
	.param .u64 _Z5CrackyyPyPby_param_0,
	.param .u64 _Z5CrackyyPyPby_param_1,
	.param .u64 .ptr .align 1 _Z5CrackyyPyPby_param_2,
	.param .u64 .ptr .align 1 _Z5CrackyyPyPby_param_3,
	.param .u64 _Z5CrackyyPyPby_param_4
)
{
	.local .align 8 .b8 	__local_depot0[272];
	.reg .b64 	%SP;
	.reg .b64 	%SPL;
	.reg .pred 	%p<9>;
	.reg .b16 	%rs<3>;
	.reg .b32 	%r<350>;
	.reg .b64 	%rd<761>;

	mov.u64 	%SPL, __local_depot0;
	ld.param.u64 	%rd102, [_Z5CrackyyPyPby_param_4];
	add.u64 	%rd1, %SPL, 0;
	add.u64 	%rd2, %SPL, 136;
	mov.u32 	%r7, %ctaid.x;
	mov.u32 	%r8, %ntid.x;
	mov.u32 	%r9, %tid.x;
	mad.lo.s32 	%r10, %r7, %r8, %r9;
	cvt.u64.u32 	%rd753, %r10;
	setp.lt.u64 	%p1, %rd102, %rd753;
	@%p1 bra 	$L__BB0_11;
	ld.const.u32 	%r11, [E_BIT+4];
	ld.const.u32 	%r12, [E_BIT+8];
	ld.const.u32 	%r13, [E_BIT+12];
	ld.const.u32 	%r14, [E_BIT+16];
	ld.const.u32 	%r15, [E_BIT+20];
	ld.const.u32 	%r16, [E_BIT+24];
	ld.const.u32 	%r17, [E_BIT+28];
	ld.const.u32 	%r18, [E_BIT+32];
	ld.const.u32 	%r19, [E_BIT+36];
	ld.const.u32 	%r20, [E_BIT+40];
	ld.const.u32 	%r21, [E_BIT+44];
	ld.const.u32 	%r22, [E_BIT+48];
	ld.const.u32 	%r23, [E_BIT+52];
	ld.const.u32 	%r24, [E_BIT+56];
	ld.const.u32 	%r25, [E_BIT+60];
	ld.const.u32 	%r26, [E_BIT+64];
	ld.const.u32 	%r27, [E_BIT+68];
	ld.const.u32 	%r28, [E_BIT+72];
	ld.const.u32 	%r29, [E_BIT+76];
	ld.const.u32 	%r30, [E_BIT+80];
	ld.const.u32 	%r31, [E_BIT+84];
	ld.const.u32 	%r32, [E_BIT+88];
	ld.const.u32 	%r33, [E_BIT+92];
	ld.const.u32 	%r34, [E_BIT+96];
	ld.const.u32 	%r35, [E_BIT+100];
	ld.const.u32 	%r36, [E_BIT+104];
	ld.const.u32 	%r37, [E_BIT+108];
	ld.const.u32 	%r38, [E_BIT+112];
	ld.const.u32 	%r39, [E_BIT+116];
	ld.const.u32 	%r40, [E_BIT+120];
	ld.const.u32 	%r41, [E_BIT+124];
	ld.const.u32 	%r42, [E_BIT+128];
	ld.const.u32 	%r43, [E_BIT+132];
	ld.const.u32 	%r44, [E_BIT+136];
	ld.const.u32 	%r45, [E_BIT+140];
	ld.const.u32 	%r46, [E_BIT+144];
	ld.const.u32 	%r47, [E_BIT+148];
	ld.const.u32 	%r48, [E_BIT+152];
	ld.const.u32 	%r49, [E_BIT+156];
	ld.const.u32 	%r50, [E_BIT+160];
	ld.const.u32 	%r51, [E_BIT+164];
	ld.const.u32 	%r52, [E_BIT+168];
	ld.const.u32 	%r53, [E_BIT+172];
	ld.const.u32 	%r54, [E_BIT+176];
	ld.const.u32 	%r55, [E_BIT+180];
	ld.const.u32 	%r56, [E_BIT+184];
	ld.const.u32 	%r57, [E_BIT+188];
	ld.const.u32 	%r58, [P+8];
	ld.const.u32 	%r59, [P+12];
	ld.const.u32 	%r60, [P+16];
	ld.const.u32 	%r61, [P+20];
	ld.const.u32 	%r62, [P+24];
	ld.const.u32 	%r63, [P+28];
	ld.const.u32 	%r64, [P+32];
	ld.const.u32 	%r65, [P+36];
	ld.const.u32 	%r66, [P+40];
	ld.const.u32 	%r67, [P+44];
	ld.const.u32 	%r68, [P+48];
	ld.const.u32 	%r69, [P+52];
	ld.const.u32 	%r70, [P+56];
	ld.const.u32 	%r71, [P+60];
	ld.const.u32 	%r72, [P+64];
	ld.const.u32 	%r73, [P+68];
	ld.const.u32 	%r74, [P+72];
	ld.const.u32 	%r75, [P+76];
	ld.const.u32 	%r76, [P+80];
	ld.const.u32 	%r77, [P+84];
	ld.const.u32 	%r78, [P+92];
	ld.const.u32 	%r79, [P+96];
	ld.const.u32 	%r80, [P+100];
	ld.const.u32 	%r81, [P+108];
	ld.const.u32 	%r82, [P+112];
	ld.const.u32 	%r83, [P+120];
	ld.const.u32 	%r84, [P+124];
	sub.s32 	%r85, 64, %r11;
	cvt.u64.u32 	%rd4, %r85;
	sub.s32 	%r86, 64, %r12;
	cvt.u64.u32 	%rd5, %r86;
	sub.s32 	%r87, 64, %r13;
	cvt.u64.u32 	%rd6, %r87;
	sub.s32 	%r88, 64, %r14;
	cvt.u64.u32 	%rd7, %r88;
	sub.s32 	%r89, 64, %r15;
	cvt.u64.u32 	%rd8, %r89;
	sub.s32 	%r90, 64, %r16;
	cvt.u64.u32 	%rd9, %r90;
	sub.s32 	%r91, 64, %r17;
	cvt.u64.u32 	%rd10, %r91;
	sub.s32 	%r92, 64, %r18;
	cvt.u64.u32 	%rd11, %r92;
	sub.s32 	%r93, 64, %r19;
	cvt.u64.u32 	%rd12, %r93;
	sub.s32 	%r94, 64, %r20;
	cvt.u64.u32 	%rd13, %r94;
	sub.s32 	%r95, 64, %r21;
	cvt.u64.u32 	%rd14, %r95;
	sub.s32 	%r96, 64, %r22;
	cvt.u64.u32 	%rd15, %r96;
	sub.s32 	%r97, 64, %r23;
	cvt.u64.u32 	%rd16, %r97;
	sub.s32 	%r98, 64, %r24;
	cvt.u64.u32 	%rd17, %r98;
	sub.s32 	%r99, 64, %r25;
	cvt.u64.u32 	%rd18, %r99;
	sub.s32 	%r100, 64, %r26;
	cvt.u64.u32 	%rd19, %r100;
	sub.s32 	%r101, 64, %r27;
	cvt.u64.u32 	%rd20, %r101;
	sub.s32 	%r102, 64, %r28;
	cvt.u64.u32 	%rd21, %r102;
	sub.s32 	%r103, 64, %r29;
	cvt.u64.u32 	%rd22, %r103;
	sub.s32 	%r104, 64, %r30;
	cvt.u64.u32 	%rd23, %r104;
	sub.s32 	%r105, 64, %r31;
	cvt.u64.u32 	%rd24, %r105;
	sub.s32 	%r106, 64, %r32;
	cvt.u64.u32 	%rd25, %r106;
	sub.s32 	%r107, 64, %r33;
	cvt.u64.u32 	%rd26, %r107;
	sub.s32 	%r108, 64, %r34;
	cvt.u64.u32 	%rd27, %r108;
	sub.s32 	%r109, 64, %r35;
	cvt.u64.u32 	%rd28, %r109;
	sub.s32 	%r110, 64, %r36;
	cvt.u64.u32 	%rd29, %r110;
	sub.s32 	%r111, 64, %r37;
	cvt.u64.u32 	%rd30, %r111;
	sub.s32 	%r112, 64, %r38;
	cvt.u64.u32 	%rd31, %r112;
	sub.s32 	%r113, 64, %r39;
	cvt.u64.u32 	%rd32, %r113;
	sub.s32 	%r114, 64, %r40;
	cvt.u64.u32 	%rd33, %r114;
	sub.s32 	%r115, 64, %r41;
	cvt.u64.u32 	%rd34, %r115;
	sub.s32 	%r116, 64, %r42;
	cvt.u64.u32 	%rd35, %r116;
	sub.s32 	%r117, 64, %r43;
	cvt.u64.u32 	%rd36, %r117;
	sub.s32 	%r118, 64, %r44;
	cvt.u64.u32 	%rd37, %r118;
	sub.s32 	%r119, 64, %r45;
	cvt.u64.u32 	%rd38, %r119;
	sub.s32 	%r120, 64, %r46;
	cvt.u64.u32 	%rd39, %r120;
	sub.s32 	%r121, 64, %r47;
	cvt.u64.u32 	%rd40, %r121;
	sub.s32 	%r122, 64, %r48;
	cvt.u64.u32 	%rd41, %r122;
	sub.s32 	%r123, 64, %r49;
	cvt.u64.u32 	%rd42, %r123;
	sub.s32 	%r124, 64, %r50;
	cvt.u64.u32 	%rd43, %r124;
	sub.s32 	%r125, 64, %r51;
	cvt.u64.u32 	%rd44, %r125;
	sub.s32 	%r126, 64, %r52;
	cvt.u64.u32 	%rd45, %r126;
	sub.s32 	%r127, 64, %r53;
	cvt.u64.u32 	%rd46, %r127;
	sub.s32 	%r128, 64, %r54;
	cvt.u64.u32 	%rd47, %r128;
	sub.s32 	%r129, 64, %r55;
	cvt.u64.u32 	%rd48, %r129;
	sub.s32 	%r130, 64, %r56;
	cvt.u64.u32 	%rd49, %r130;
	sub.s32 	%r131, 64, %r57;
	cvt.u64.u32 	%rd50, %r131;
	sub.s32 	%r132, 64, %r58;
	cvt.u64.u32 	%rd51, %r132;
	sub.s32 	%r133, 64, %r59;
	cvt.u64.u32 	%rd52, %r133;
	sub.s32 	%r134, 64, %r60;
	cvt.u64.u32 	%rd53, %r134;
	sub.s32 	%r135, 64, %r61;
	cvt.u64.u32 	%rd54, %r135;
	sub.s32 	%r136, 64, %r62;
	cvt.u64.u32 	%rd55, %r136;
	sub.s32 	%r137, 64, %r63;
	cvt.u64.u32 	%rd56, %r137;
	sub.s32 	%r138, 64, %r64;
	cvt.u64.u32 	%rd57, %r138;
	sub.s32 	%r139, 64, %r65;
	cvt.u64.u32 	%rd58, %r139;
	sub.s32 	%r140, 64, %r66;
	cvt.u64.u32 	%rd59, %r140;
	sub.s32 	%r141, 64, %r67;
	cvt.u64.u32 	%rd60, %r141;
	sub.s32 	%r142, 64, %r68;
	cvt.u64.u32 	%rd61, %r142;
	sub.s32 	%r143, 64, %r69;
	cvt.u64.u32 	%rd62, %r143;
	sub.s32 	%r144, 64, %r70;
	cvt.u64.u32 	%rd63, %r144;
	sub.s32 	%r145, 64, %r71;
	cvt.u64.u32 	%rd64, %r145;
	sub.s32 	%r146, 64, %r72;
	cvt.u64.u32 	%rd65, %r146;
	sub.s32 	%r147, 64, %r73;
	cvt.u64.u32 	%rd66, %r147;
	sub.s32 	%r148, 64, %r74;
	cvt.u64.u32 	%rd67, %r148;
	sub.s32 	%r149, 64, %r75;
	cvt.u64.u32 	%rd68, %r149;
	sub.s32 	%r150, 64, %r76;
	cvt.u64.u32 	%rd69, %r150;
	sub.s32 	%r151, 64, %r77;
	cvt.u64.u32 	%rd70, %r151;
	sub.s32 	%r152, 64, %r78;
	cvt.u64.u32 	%rd71, %r152;
	sub.s32 	%r153, 64, %r79;
	cvt.u64.u32 	%rd72, %r153;
	sub.s32 	%r154, 64, %r80;
	cvt.u64.u32 	%rd73, %r154;
	sub.s32 	%r155, 64, %r81;
	cvt.u64.u32 	%rd74, %r155;
	sub.s32 	%r156, 64, %r82;
	cvt.u64.u32 	%rd75, %r156;
	sub.s32 	%r157, 64, %r83;
	cvt.u64.u32 	%rd76, %r157;
	sub.s32 	%r158, 64, %r84;
	cvt.u64.u32 	%rd77, %r158;
	ld.const.u32 	%r209, [E_BIT];
	sub.s32 	%r210, 64, %r209;
	ld.const.u64 	%rd398, [ALL_S];
	ld.const.u64 	%rd417, [ALL_S+8];
	ld.const.u64 	%rd436, [ALL_S+16];
	ld.const.u64 	%rd455, [ALL_S+24];
	ld.const.u64 	%rd474, [ALL_S+32];
	ld.const.u64 	%rd493, [ALL_S+40];
	ld.const.u64 	%rd512, [ALL_S+48];
	ld.const.u64 	%rd531, [ALL_S+56];
	ld.const.u32 	%r265, [P];
	sub.s32 	%r266, 64, %r265;
	ld.const.u32 	%r267, [P+4];
	sub.s32 	%r268, 64, %r267;
	ld.const.u32 	%r289, [P+88];
	sub.s32 	%r290, 64, %r289;
	ld.const.u32 	%r294, [P+104];
	sub.s32 	%r295, 64, %r294;
	ld.const.u32 	%r298, [P+116];
	sub.s32 	%r299, 64, %r298;
$L__BB0_2:
	mov.u64 	%rd108, IP;
	add.s64 	%rd754, %rd108, 16;
	mov.b64 	%rd756, 0;
	mov.b64 	%rd755, 56;
	mov.b32 	%r347, 0;
$L__BB0_3:
	ld.param.u64 	%rd749, [_Z5CrackyyPyPby_param_0];
	ld.const.u32 	%r160, [%rd754+-16];
	sub.s32 	%r161, 64, %r160;
	shr.u64 	%rd109, %rd749, %r161;
	and.b64  	%rd110, %rd109, 1;
	cvt.u32.u64 	%r162, %rd755;
	add.s32 	%r163, %r162, 7;
	sub.s32 	%r164, -7, %r162;
	and.b32  	%r165, %r164, 63;
	mov.b64 	%rd111, -2;
	shr.u64 	%rd112, %rd111, %r165;
	and.b32  	%r166, %r163, 63;
	shl.b64 	%rd113, %rd111, %r166;
	or.b64  	%rd114, %rd113, %rd112;
	and.b64  	%rd115, %rd756, %rd114;
	shl.b64 	%rd116, %rd110, %r163;
	or.b64  	%rd82, %rd116, %rd115;
	ld.const.u32 	%r167, [%rd754+-12];
	sub.s32 	%r168, 64, %r167;
	shr.u64 	%rd117, %rd749, %r168;
	and.b64  	%rd118, %rd117, 1;
	add.s32 	%r169, %r162, 6;
	sub.s32 	%r170, -6, %r162;
	and.b32  	%r171, %r170, 63;
	shr.u64 	%rd119, %rd111, %r171;
	and.b32  	%r172, %r169, 63;
	shl.b64 	%rd120, %rd111, %r172;
	or.b64  	%rd121, %rd120, %rd119;
	and.b64  	%rd122, %rd82, %rd121;
	shl.b64 	%rd123, %rd118, %r169;
	or.b64  	%rd124, %rd123, %rd122;
	ld.const.u32 	%r173, [%rd754+-8];
	sub.s32 	%r174, 64, %r173;
	shr.u64 	%rd125, %rd749, %r174;
	and.b64  	%rd126, %rd125, 1;
	add.s32 	%r175, %r162, 5;
	sub.s32 	%r176, -5, %r162;
	and.b32  	%r177, %r176, 63;
	shr.u64 	%rd127, %rd111, %r177;
	and.b32  	%r178, %r175, 63;
	shl.b64 	%rd128, %rd111, %r178;
	or.b64  	%rd129, %rd128, %rd127;
	and.b64  	%rd130, %rd124, %rd129;
	shl.b64 	%rd131, %rd126, %r175;
	or.b64  	%rd132, %rd131, %rd130;
	ld.const.u32 	%r179, [%rd754+-4];
	sub.s32 	%r180, 64, %r179;
	shr.u64 	%rd133, %rd749, %r180;
	and.b64  	%rd134, %rd133, 1;
	add.s32 	%r181, %r162, 4;
	sub.s32 	%r182, -4, %r162;
	and.b32  	%r183, %r182, 63;
	shr.u64 	%rd135, %rd111, %r183;
	and.b32  	%r184, %r181, 63;
	shl.b64 	%rd136, %rd111, %r184;
	or.b64  	%rd137, %rd136, %rd135;
	and.b64  	%rd138, %rd132, %rd137;
	shl.b64 	%rd139, %rd134, %r181;
	or.b64  	%rd140, %rd139, %rd138;
	ld.const.u32 	%r185, [%rd754];
	sub.s32 	%r186, 64, %r185;
	shr.u64 	%rd141, %rd749, %r186;
	and.b64  	%rd142, %rd141, 1;
	add.s32 	%r187, %r162, 3;
	sub.s32 	%r188, -3, %r162;
	and.b32  	%r189, %r188, 63;
	shr.u64 	%rd143, %rd111, %r189;
	and.b32  	%r190, %r187, 63;
	shl.b64 	%rd144, %rd111, %r190;
	or.b64  	%rd145, %rd144, %rd143;
	and.b64  	%rd146, %rd140, %rd145;
	shl.b64 	%rd147, %rd142, %r187;
	or.b64  	%rd148, %rd147, %rd146;
	ld.const.u32 	%r191, [%rd754+4];
	sub.s32 	%r192, 64, %r191;
	shr.u64 	%rd149, %rd749, %r192;
	and.b64  	%rd150, %rd149, 1;
	add.s32 	%r193, %r162, 2;
	sub.s32 	%r194, -2, %r162;
	and.b32  	%r195, %r194, 63;
	shr.u64 	%rd151, %rd111, %r195;
	and.b32  	%r196, %r193, 63;
	shl.b64 	%rd152, %rd111, %r196;
	or.b64  	%rd153, %rd152, %rd151;
	and.b64  	%rd154, %rd148, %rd153;
	shl.b64 	%rd155, %rd150, %r193;
	or.b64  	%rd156, %rd155, %rd154;
	ld.const.u32 	%r197, [%rd754+8];
	sub.s32 	%r198, 64, %r197;
	shr.u64 	%rd157, %rd749, %r198;
	and.b64  	%rd158, %rd157, 1;
	add.s32 	%r199, %r162, 1;
	not.b32 	%r200, %r162;
	and.b32  	%r201, %r200, 63;
	shr.u64 	%rd159, %rd111, %r201;
	and.b32  	%r202, %r199, 63;
	shl.b64 	%rd160, %rd111, %r202;
	or.b64  	%rd161, %rd160, %rd159;
	and.b64  	%rd162, %rd156, %rd161;
	shl.b64 	%rd163, %rd158, %r199;
	or.b64  	%rd164, %rd163, %rd162;
	ld.const.u32 	%r203, [%rd754+12];
	sub.s32 	%r204, 64, %r203;
	shr.u64 	%rd165, %rd749, %r204;
	and.b64  	%rd166, %rd165, 1;
	and.b32  	%r205, %r162, 63;
	shl.b64 	%rd167, %rd111, %r205;
	neg.s32 	%r206, %r162;
	and.b32  	%r207, %r206, 63;
	shr.u64 	%rd168, %rd111, %r207;
	or.b64  	%rd169, %rd167, %rd168;
	and.b64  	%rd83, %rd164, %rd169;
	shl.b64 	%rd170, %rd166, %r162;
	or.b64  	%rd756, %rd170, %rd83;
	add.s64 	%rd755, %rd755, -8;
	add.s32 	%r347, %r347, 32;
	add.s64 	%rd754, %rd754, 32;
	setp.ne.s32 	%p2, %r347, 256;
	@%p2 bra 	$L__BB0_3;
	shl.b64 	%rd757, %rd756, 32;
	and.b64  	%rd172, %rd82, -9223372036854775808;
	and.b64  	%rd173, %rd83, 9079256848778919936;
	or.b64  	%rd174, %rd172, %rd173;
	and.b64  	%rd175, %rd756, 72057594037927936;
	or.b64  	%rd176, %rd174, %rd175;
	and.b64  	%rd177, %rd83, 71494644084506624;
	or.b64  	%rd178, %rd176, %rd177;
	and.b64  	%rd179, %rd756, 281474976710656;
	or.b64  	%rd180, %rd178, %rd179;
	and.b64  	%rd181, %rd83, 279275953455104;
	and.b64  	%rd182, %rd756, 1099511627776;
	or.b64  	%rd183, %rd180, %rd181;
	and.b64  	%rd184, %rd83, 1090921693184;
	and.b64  	%rd185, %rd756, 4294967296;
	or.b64  	%rd186, %rd183, %rd182;
	or.b64  	%rd187, %rd186, %rd184;
	or.b64  	%rd759, %rd187, %rd185;
	mov.b32 	%r348, 1;
$L__BB0_5:
	mov.u64 	%rd91, %rd757;
	mul.wide.u32 	%rd188, %r348, 8;
	add.s64 	%rd189, %rd1, %rd188;
	st.local.u64 	[%rd189], %rd91;
	shr.u64 	%rd190, %rd91, %r210;
	shl.b64 	%rd191, %rd190, 63;
	cvt.u32.u64 	%r211, %rd4;
	shr.u64 	%rd192, %rd91, %r211;
	shl.b64 	%rd193, %rd192, 62;
	and.b64  	%rd194, %rd193, 4611686018427387904;
	or.b64  	%rd195, %rd194, %rd191;
	cvt.u32.u64 	%r212, %rd5;
	shr.u64 	%rd196, %rd91, %r212;
	shl.b64 	%rd197, %rd196, 61;
	and.b64  	%rd198, %rd197, 2305843009213693952;
	or.b64  	%rd199, %rd198, %rd195;
	cvt.u32.u64 	%r213, %rd6;
	shr.u64 	%rd200, %rd91, %r213;
	shl.b64 	%rd201, %rd200, 60;
	and.b64  	%rd202, %rd201, 1152921504606846976;
	or.b64  	%rd203, %rd202, %rd199;
	cvt.u32.u64 	%r214, %rd7;
	shr.u64 	%rd204, %rd91, %r214;
	shl.b64 	%rd205, %rd204, 59;
	and.b64  	%rd206, %rd205, 576460752303423488;
	or.b64  	%rd207, %rd206, %rd203;
	cvt.u32.u64 	%r215, %rd8;
	shr.u64 	%rd208, %rd91, %r215;
	shl.b64 	%rd209, %rd208, 58;
	and.b64  	%rd210, %rd209, 288230376151711744;
	cvt.u32.u64 	%r216, %rd9;
	shr.u64 	%rd211, %rd91, %r216;
	shl.b64 	%rd212, %rd211, 57;
	and.b64  	%rd213, %rd212, 144115188075855872;
	cvt.u32.u64 	%r217, %rd10;
	shr.u64 	%rd214, %rd91, %r217;
	shl.b64 	%rd215, %rd214, 56;
	and.b64  	%rd216, %rd215, 72057594037927936;
	cvt.u32.u64 	%r218, %rd11;
	shr.u64 	%rd217, %rd91, %r218;
	shl.b64 	%rd218, %rd217, 55;
	and.b64  	%rd219, %rd218, 36028797018963968;
	cvt.u32.u64 	%r219, %rd12;
	shr.u64 	%rd220, %rd91, %r219;
	shl.b64 	%rd221, %rd220, 54;
	and.b64  	%rd222, %rd221, 18014398509481984;
	cvt.u32.u64 	%r220, %rd13;
	shr.u64 	%rd223, %rd91, %r220;
	shl.b64 	%rd224, %rd223, 53;
	and.b64  	%rd225, %rd224, 9007199254740992;
	cvt.u32.u64 	%r221, %rd14;
	shr.u64 	%rd226, %rd91, %r221;
	shl.b64 	%rd227, %rd226, 52;
	and.b64  	%rd228, %rd227, 4503599627370496;
	cvt.u32.u64 	%r222, %rd15;
	shr.u64 	%rd229, %rd91, %r222;
	shl.b64 	%rd230, %rd229, 51;
	and.b64  	%rd231, %rd230, 2251799813685248;
	cvt.u32.u64 	%r223, %rd16;
	shr.u64 	%rd232, %rd91, %r223;
	shl.b64 	%rd233, %rd232, 50;
	and.b64  	%rd234, %rd233, 1125899906842624;
	cvt.u32.u64 	%r224, %rd17;
	shr.u64 	%rd235, %rd91, %r224;
	shl.b64 	%rd236, %rd235, 49;
	and.b64  	%rd237, %rd236, 562949953421312;
	cvt.u32.u64 	%r225, %rd18;
	shr.u64 	%rd238, %rd91, %r225;
	shl.b64 	%rd239, %rd238, 48;
	and.b64  	%rd240, %rd239, 281474976710656;
	cvt.u32.u64 	%r226, %rd19;
	shr.u64 	%rd241, %rd91, %r226;
	shl.b64 	%rd242, %rd241, 47;
	and.b64  	%rd243, %rd242, 140737488355328;
	cvt.u32.u64 	%r227, %rd20;
	shr.u64 	%rd244, %rd91, %r227;
	shl.b64 	%rd245, %rd244, 46;
	and.b64  	%rd246, %rd245, 70368744177664;
	cvt.u32.u64 	%r228, %rd21;
	shr.u64 	%rd247, %rd91, %r228;
	shl.b64 	%rd248, %rd247, 45;
	and.b64  	%rd249, %rd248, 35184372088832;
	cvt.u32.u64 	%r229, %rd22;
	shr.u64 	%rd250, %rd91, %r229;
	shl.b64 	%rd251, %rd250, 44;
	and.b64  	%rd252, %rd251, 17592186044416;
	cvt.u32.u64 	%r230, %rd23;
	shr.u64 	%rd253, %rd91, %r230;
	shl.b64 	%rd254, %rd253, 43;
	and.b64  	%rd255, %rd254, 8796093022208;
	cvt.u32.u64 	%r231, %rd24;
	shr.u64 	%rd256, %rd91, %r231;
	shl.b64 	%rd257, %rd256, 42;
	and.b64  	%rd258, %rd257, 4398046511104;
	cvt.u32.u64 	%r232, %rd25;
	shr.u64 	%rd259, %rd91, %r232;
	shl.b64 	%rd260, %rd259, 41;
	and.b64  	%rd261, %rd260, 2199023255552;
	cvt.u32.u64 	%r233, %rd26;
	shr.u64 	%rd262, %rd91, %r233;
	shl.b64 	%rd263, %rd262, 40;
	and.b64  	%rd264, %rd263, 1099511627776;
	cvt.u32.u64 	%r234, %rd27;
	shr.u64 	%rd265, %rd91, %r234;
	shl.b64 	%rd266, %rd265, 39;
	and.b64  	%rd267, %rd266, 549755813888;
	cvt.u32.u64 	%r235, %rd28;
	shr.u64 	%rd268, %rd91, %r235;
	shl.b64 	%rd269, %rd268, 38;
	and.b64  	%rd270, %rd269, 274877906944;
	cvt.u32.u64 	%r236, %rd29;
	shr.u64 	%rd271, %rd91, %r236;
	shl.b64 	%rd272, %rd271, 37;
	and.b64  	%rd273, %rd272, 137438953472;
	cvt.u32.u64 	%r237, %rd30;
	shr.u64 	%rd274, %rd91, %r237;
	shl.b64 	%rd275, %rd274, 36;
	and.b64  	%rd276, %rd275, 68719476736;
	cvt.u32.u64 	%r238, %rd31;
	shr.u64 	%rd277, %rd91, %r238;
	shl.b64 	%rd278, %rd277, 35;
	and.b64  	%rd279, %rd278, 34359738368;
	cvt.u32.u64 	%r239, %rd32;
	shr.u64 	%rd280, %rd91, %r239;
	shl.b64 	%rd281, %rd280, 34;
	and.b64  	%rd282, %rd281, 17179869184;
	cvt.u32.u64 	%r240, %rd33;
	shr.u64 	%rd283, %rd91, %r240;
	shl.b64 	%rd284, %rd283, 33;
	and.b64  	%rd285, %rd284, 8589934592;
	cvt.u32.u64 	%r241, %rd34;
	shr.u64 	%rd286, %rd91, %r241;
	shl.b64 	%rd287, %rd286, 32;
	and.b64  	%rd288, %rd287, 4294967296;
	cvt.u32.u64 	%r242, %rd35;
	shr.u64 	%rd289, %rd91, %r242;
	shl.b64 	%rd290, %rd289, 31;
	and.b64  	%rd291, %rd290, 2147483648;
	cvt.u32.u64 	%r243, %rd36;
	shr.u64 	%rd292, %rd91, %r243;
	shl.b64 	%rd293, %rd292, 30;
	and.b64  	%rd294, %rd293, 1073741824;
	cvt.u32.u64 	%r244, %rd37;
	shr.u64 	%rd295, %rd91, %r244;
	shl.b64 	%rd296, %rd295, 29;
	and.b64  	%rd297, %rd296, 536870912;
	cvt.u32.u64 	%r245, %rd38;
	shr.u64 	%rd298, %rd91, %r245;
	shl.b64 	%rd299, %rd298, 28;
	and.b64  	%rd300, %rd299, 268435456;
	cvt.u32.u64 	%r246, %rd39;
	shr.u64 	%rd301, %rd91, %r246;
	shl.b64 	%rd302, %rd301, 27;
	and.b64  	%rd303, %rd302, 134217728;
	cvt.u32.u64 	%r247, %rd40;
	shr.u64 	%rd304, %rd91, %r247;
	shl.b64 	%rd305, %rd304, 26;
	and.b64  	%rd306, %rd305, 67108864;
	cvt.u32.u64 	%r248, %rd41;
	shr.u64 	%rd307, %rd91, %r248;
	shl.b64 	%rd308, %rd307, 25;
	and.b64  	%rd309, %rd308, 33554432;
	cvt.u32.u64 	%r249, %rd42;
	shr.u64 	%rd310, %rd91, %r249;
	shl.b64 	%rd311, %rd310, 24;
	and.b64  	%rd312, %rd311, 16777216;
	cvt.u32.u64 	%r250, %rd43;
	shr.u64 	%rd313, %rd91, %r250;
	shl.b64 	%rd314, %rd313, 23;
	and.b64  	%rd315, %rd314, 8388608;
	cvt.u32.u64 	%r251, %rd44;
	shr.u64 	%rd316, %rd91, %r251;
	shl.b64 	%rd317, %rd316, 22;
	and.b64  	%rd318, %rd317, 4194304;
	cvt.u32.u64 	%r252, %rd45;
	shr.u64 	%rd319, %rd91, %r252;
	shl.b64 	%rd320, %rd319, 21;
	and.b64  	%rd321, %rd320, 2097152;
	cvt.u32.u64 	%r253, %rd46;
	shr.u64 	%rd322, %rd91, %r253;
	shl.b64 	%rd323, %rd322, 20;
	and.b64  	%rd324, %rd323, 1048576;
	cvt.u32.u64 	%r254, %rd47;
	shr.u64 	%rd325, %rd91, %r254;
	shl.b64 	%rd326, %rd325, 19;
	and.b64  	%rd327, %rd326, 524288;
	cvt.u32.u64 	%r255, %rd48;
	shr.u64 	%rd328, %rd91, %r255;
	shl.b64 	%rd329, %rd328, 18;
	and.b64  	%rd330, %rd329, 262144;
	cvt.u32.u64 	%r256, %rd49;
	shr.u64 	%rd331, %rd91, %r256;
	shl.b64 	%rd332, %rd331, 17;
	and.b64  	%rd333, %rd332, 131072;
	cvt.u32.u64 	%r257, %rd50;
	shr.u64 	%rd334, %rd91, %r257;
	or.b64  	%rd335, %rd210, %rd207;
	or.b64  	%rd336, %rd213, %rd335;
	or.b64  	%rd337, %rd216, %rd336;
	or.b64  	%rd338, %rd219, %rd337;
	or.b64  	%rd339, %rd222, %rd338;
	or.b64  	%rd340, %rd225, %rd339;
	or.b64  	%rd341, %rd228, %rd340;
	or.b64  	%rd342, %rd231, %rd341;
	or.b64  	%rd343, %rd234, %rd342;
	or.b64  	%rd344, %rd237, %rd343;
	or.b64  	%rd345, %rd240, %rd344;
	or.b64  	%rd346, %rd243, %rd345;
	or.b64  	%rd347, %rd246, %rd346;
	or.b64  	%rd348, %rd249, %rd347;
	or.b64  	%rd349, %rd252, %rd348;
	or.b64  	%rd350, %rd255, %rd349;
	or.b64  	%rd351, %rd258, %rd350;
	or.b64  	%rd352, %rd261, %rd351;
	or.b64  	%rd353, %rd264, %rd352;
	or.b64  	%rd354, %rd267, %rd353;
	or.b64  	%rd355, %rd270, %rd354;
	or.b64  	%rd356, %rd273, %rd355;
	or.b64  	%rd357, %rd276, %rd356;
	or.b64  	%rd358, %rd279, %rd357;
	or.b64  	%rd359, %rd282, %rd358;
	or.b64  	%rd360, %rd285, %rd359;
	or.b64  	%rd361, %rd288, %rd360;
	or.b64  	%rd362, %rd291, %rd361;
	or.b64  	%rd363, %rd294, %rd362;
	or.b64  	%rd364, %rd297, %rd363;
	or.b64  	%rd365, %rd300, %rd364;
	or.b64  	%rd366, %rd303, %rd365;
	or.b64  	%rd367, %rd306, %rd366;
	or.b64  	%rd368, %rd309, %rd367;
	or.b64  	%rd369, %rd312, %rd368;
	or.b64  	%rd370, %rd315, %rd369;
	or.b64  	%rd371, %rd318, %rd370;
	or.b64  	%rd372, %rd321, %rd371;
	or.b64  	%rd373, %rd324, %rd372;
	or.b64  	%rd374, %rd327, %rd373;
	or.b64  	%rd375, %rd330, %rd374;
	or.b64  	%rd376, %rd333, %rd375;
	shl.b64 	%rd377, %rd334, 16;
	and.b64  	%rd378, %rd377, 65536;
	or.b64  	%rd379, %rd378, %rd376;
	xor.b64  	%rd380, %rd379, %rd758;
	shr.u64 	%rd381, %rd380, 56;
	and.b64  	%rd382, %rd381, 8;
	shr.u64 	%rd383, %rd380, 57;
	and.b64  	%rd384, %rd383, 4;
	shr.u64 	%rd385, %rd380, 60;
	and.b64  	%rd386, %rd385, 2;
	shr.u64 	%rd387, %rd380, 62;
	and.b64  	%rd388, %rd387, 1;
	shr.u64 	%rd389, %rd380, 53;
	and.b64  	%rd390, %rd389, 32;
	shr.u64 	%rd391, %rd380, 59;
	and.b64  	%rd392, %rd391, 16;
	or.b64  	%rd393, %rd390, %rd392;
	or.b64  	%rd394, %rd393, %rd384;
	or.b64  	%rd395, %rd394, %rd382;
	or.b64  	%rd396, %rd395, %rd388;
	or.b64  	%rd397, %rd396, %rd386;
	cvta.to.global.u64 	%rd399, %rd398;
	shl.b64 	%rd400, %rd397, 2;
	add.s64 	%rd401, %rd399, %rd400;
	ld.global.u32 	%r258, [%rd401];
	shr.u64 	%rd402, %rd380, 50;
	and.b64  	%rd403, %rd402, 8;
	shr.u64 	%rd404, %rd380, 51;
	and.b64  	%rd405, %rd404, 4;
	shr.u64 	%rd406, %rd380, 54;
	and.b64  	%rd407, %rd406, 2;
	and.b64  	%rd408, %rd381, 1;
	shr.u64 	%rd409, %rd380, 47;
	and.b64  	%rd410, %rd409, 32;
	and.b64  	%rd411, %rd389, 16;
	or.b64  	%rd412, %rd410, %rd411;
	or.b64  	%rd413, %rd412, %rd405;
	or.b64  	%rd414, %rd413, %rd403;
	or.b64  	%rd415, %rd414, %rd408;
	or.b64  	%rd416, %rd415, %rd407;
	cvta.to.global.u64 	%rd418, %rd417;
	shl.b64 	%rd419, %rd416, 2;
	add.s64 	%rd420, %rd418, %rd419;
	ld.global.u32 	%r259, [%rd420];
	shr.u64 	%rd421, %rd380, 44;
	and.b64  	%rd422, %rd421, 8;
	shr.u64 	%rd423, %rd380, 45;
	and.b64  	%rd424, %rd423, 4;
	shr.u64 	%rd425, %rd380, 48;
	and.b64  	%rd426, %rd425, 2;
	and.b64  	%rd427, %rd402, 1;
	shr.u64 	%rd428, %rd380, 41;
	and.b64  	%rd429, %rd428, 32;
	and.b64  	%rd430, %rd409, 16;
	or.b64  	%rd431, %rd429, %rd430;
	or.b64  	%rd432, %rd431, %rd424;
	or.b64  	%rd433, %rd432, %rd422;
	or.b64  	%rd434, %rd433, %rd427;
	or.b64  	%rd435, %rd434, %rd426;
	cvta.to.global.u64 	%rd437, %rd436;
	shl.b64 	%rd438, %rd435, 2;
	add.s64 	%rd439, %rd437, %rd438;
	ld.global.u32 	%r260, [%rd439];
	shr.u64 	%rd440, %rd380, 38;
	and.b64  	%rd441, %rd440, 8;
	shr.u64 	%rd442, %rd380, 39;
	and.b64  	%rd443, %rd442, 4;
	shr.u64 	%rd444, %rd380, 42;
	and.b64  	%rd445, %rd444, 2;
	and.b64  	%rd446, %rd421, 1;
	shr.u64 	%rd447, %rd380, 35;
	and.b64  	%rd448, %rd447, 32;
	and.b64  	%rd449, %rd428, 16;
	or.b64  	%rd450, %rd448, %rd449;
	or.b64  	%rd451, %rd450, %rd443;
	or.b64  	%rd452, %rd451, %rd441;
	or.b64  	%rd453, %rd452, %rd446;
	or.b64  	%rd454, %rd453, %rd445;
	cvta.to.global.u64 	%rd456, %rd455;
	shl.b64 	%rd457, %rd454, 2;
	add.s64 	%rd458, %rd456, %rd457;
	ld.global.u32 	%r261, [%rd458];
	shr.u64 	%rd459, %rd380, 32;
	and.b64  	%rd460, %rd459, 8;
	shr.u64 	%rd461, %rd380, 33;
	and.b64  	%rd462, %rd461, 4;
	shr.u64 	%rd463, %rd380, 36;
	and.b64  	%rd464, %rd463, 2;
	and.b64  	%rd465, %rd440, 1;
	shr.u64 	%rd466, %rd380, 29;
	and.b64  	%rd467, %rd466, 32;
	and.b64  	%rd468, %rd447, 16;
	or.b64  	%rd469, %rd467, %rd468;
	or.b64  	%rd470, %rd469, %rd462;
	or.b64  	%rd471, %rd470, %rd460;
	or.b64  	%rd472, %rd471, %rd465;
	or.b64  	%rd473, %rd472, %rd464;
	cvta.to.global.u64 	%rd475, %rd474;
	shl.b64 	%rd476, %rd473, 2;
	add.s64 	%rd477, %rd475, %rd476;
	ld.global.u32 	%r262, [%rd477];
	shr.u64 	%rd478, %rd380, 26;
	and.b64  	%rd479, %rd478, 8;
	shr.u64 	%rd480, %rd380, 27;
	and.b64  	%rd481, %rd480, 4;
	shr.u64 	%rd482, %rd380, 30;
	and.b64  	%rd483, %rd482, 2;
	and.b64  	%rd484, %rd459, 1;
	shr.u64 	%rd485, %rd380, 23;
	and.b64  	%rd486, %rd485, 32;
	and.b64  	%rd487, %rd466, 16;
	or.b64  	%rd488, %rd486, %rd487;
	or.b64  	%rd489, %rd488, %rd481;
	or.b64  	%rd490, %rd489, %rd479;
	or.b64  	%rd491, %rd490, %rd484;
	or.b64  	%rd492, %rd491, %rd483;
	cvta.to.global.u64 	%rd494, %rd493;
	shl.b64 	%rd495, %rd492, 2;
	add.s64 	%rd496, %rd494, %rd495;
	ld.global.u32 	%r263, [%rd496];
	shr.u64 	%rd497, %rd380, 20;
	and.b64  	%rd498, %rd497, 8;
	shr.u64 	%rd499, %rd380, 21;
	and.b64  	%rd500, %rd499, 4;
	shr.u64 	%rd501, %rd380, 24;
	and.b64  	%rd502, %rd501, 2;
	and.b64  	%rd503, %rd478, 1;
	shr.u64 	%rd504, %rd380, 17;
	and.b64  	%rd505, %rd504, 32;
	and.b64  	%rd506, %rd485, 16;
	or.b64  	%rd507, %rd505, %rd506;
	or.b64  	%rd508, %rd507, %rd500;
	or.b64  	%rd509, %rd508, %rd498;
	or.b64  	%rd510, %rd509, %rd503;
	or.b64  	%rd511, %rd510, %rd502;
	cvta.to.global.u64 	%rd513, %rd512;
	shl.b64 	%rd514, %rd511, 2;
	add.s64 	%rd515, %rd513, %rd514;
	ld.global.u32 	%r264, [%rd515];
	shr.u64 	%rd516, %rd380, 14;
	and.b64  	%rd517, %rd516, 8;
	shr.u64 	%rd518, %rd380, 15;
	and.b64  	%rd519, %rd518, 4;
	shr.u64 	%rd520, %rd380, 18;
	and.b64  	%rd521, %rd520, 2;
	and.b64  	%rd522, %rd497, 1;
	shr.u64 	%rd523, %rd380, 11;
	and.b64  	%rd524, %rd523, 32;
	and.b64  	%rd525, %rd504, 16;
	or.b64  	%rd526, %rd524, %rd525;
	or.b64  	%rd527, %rd526, %rd519;
	or.b64  	%rd528, %rd527, %rd517;
	or.b64  	%rd529, %rd528, %rd522;
	or.b64  	%rd530, %rd529, %rd521;
	cvta.to.global.u64 	%rd532, %rd531;
	shl.b64 	%rd533, %rd530, 2;
	add.s64 	%rd534, %rd532, %rd533;
	ld.global.s32 	%rd535, [%rd534];
	mul.wide.s32 	%rd536, %r258, 268435456;
	mul.wide.s32 	%rd537, %r259, 16777216;
	or.b64  	%rd538, %rd537, %rd536;
	mul.wide.s32 	%rd539, %r260, 1048576;
	or.b64  	%rd540, %rd539, %rd538;
	mul.wide.s32 	%rd541, %r261, 65536;
	or.b64  	%rd542, %rd541, %rd540;
	mul.wide.s32 	%rd543, %r262, 4096;
	or.b64  	%rd544, %rd543, %rd542;
	mul.wide.s32 	%rd545, %r263, 256;
	or.b64  	%rd546, %rd545, %rd544;
	mul.wide.s32 	%rd547, %r264, 16;
	or.b64  	%rd548, %rd547, %rd546;
	or.b64  	%rd549, %rd548, %rd535;
	shr.u64 	%rd550, %rd549, %r266;
	shl.b64 	%rd551, %rd550, 63;
	shr.u64 	%rd552, %rd549, %r268;
	shl.b64 	%rd553, %rd552, 62;
	and.b64  	%rd554, %rd553, 4611686018427387904;
	or.b64  	%rd555, %rd554, %rd551;
	cvt.u32.u64 	%r269, %rd51;
	shr.u64 	%rd556, %rd549, %r269;
	shl.b64 	%rd557, %rd556, 61;
	and.b64  	%rd558, %rd557, 2305843009213693952;
	or.b64  	%rd559, %rd558, %rd555;
	cvt.u32.u64 	%r270, %rd52;
	shr.u64 	%rd560, %rd549, %r270;
	shl.b64 	%rd561, %rd560, 60;
	and.b64  	%rd562, %rd561, 1152921504606846976;
	or.b64  	%rd563, %rd562, %rd559;
	cvt.u32.u64 	%r271, %rd53;
	shr.u64 	%rd564, %rd549, %r271;
	shl.b64 	%rd565, %rd564, 59;
	and.b64  	%rd566, %rd565, 576460752303423488;
	or.b64  	%rd567, %rd566, %rd563;
	cvt.u32.u64 	%r272, %rd54;
	shr.u64 	%rd568, %rd549, %r272;
	shl.b64 	%rd569, %rd568, 58;
	and.b64  	%rd570, %rd569, 288230376151711744;
	cvt.u32.u64 	%r273, %rd55;
	shr.u64 	%rd571, %rd549, %r273;
	shl.b64 	%rd572, %rd571, 57;
	and.b64  	%rd573, %rd572, 144115188075855872;
	cvt.u32.u64 	%r274, %rd56;
	shr.u64 	%rd574, %rd549, %r274;
	shl.b64 	%rd575, %rd574, 56;
	and.b64  	%rd576, %rd575, 72057594037927936;
	cvt.u32.u64 	%r275, %rd57;
	shr.u64 	%rd577, %rd549, %r275;
	shl.b64 	%rd578, %rd577, 55;
	and.b64  	%rd579, %rd578, 36028797018963968;
	cvt.u32.u64 	%r276, %rd58;
	shr.u64 	%rd580, %rd549, %r276;
	shl.b64 	%rd581, %rd580, 54;
	and.b64  	%rd582, %rd581, 18014398509481984;
	cvt.u32.u64 	%r277, %rd59;
	shr.u64 	%rd583, %rd549, %r277;
	shl.b64 	%rd584, %rd583, 53;
	and.b64  	%rd585, %rd584, 9007199254740992;
	cvt.u32.u64 	%r278, %rd60;
	shr.u64 	%rd586, %rd549, %r278;
	shl.b64 	%rd587, %rd586, 52;
	and.b64  	%rd588, %rd587, 4503599627370496;
	cvt.u32.u64 	%r279, %rd61;
	shr.u64 	%rd589, %rd549, %r279;
	shl.b64 	%rd590, %rd589, 51;
	and.b64  	%rd591, %rd590, 2251799813685248;
	cvt.u32.u64 	%r280, %rd62;
	shr.u64 	%rd592, %rd549, %r280;
	shl.b64 	%rd593, %rd592, 50;
	and.b64  	%rd594, %rd593, 1125899906842624;
	cvt.u32.u64 	%r281, %rd63;
	shr.u64 	%rd595, %rd549, %r281;
	shl.b64 	%rd596, %rd595, 49;
	and.b64  	%rd597, %rd596, 562949953421312;
	cvt.u32.u64 	%r282, %rd64;
	shr.u64 	%rd598, %rd549, %r282;
	shl.b64 	%rd599, %rd598, 48;
	and.b64  	%rd600, %rd599, 281474976710656;
	cvt.u32.u64 	%r283, %rd65;
	shr.u64 	%rd601, %rd549, %r283;
	shl.b64 	%rd602, %rd601, 47;
	and.b64  	%rd603, %rd602, 140737488355328;
	cvt.u32.u64 	%r284, %rd66;
	shr.u64 	%rd604, %rd549, %r284;
	shl.b64 	%rd605, %rd604, 46;
	and.b64  	%rd606, %rd605, 70368744177664;
	cvt.u32.u64 	%r285, %rd67;
	shr.u64 	%rd607, %rd549, %r285;
	shl.b64 	%rd608, %rd607, 45;
	and.b64  	%rd609, %rd608, 35184372088832;
	cvt.u32.u64 	%r286, %rd68;
	shr.u64 	%rd610, %rd549, %r286;
	shl.b64 	%rd611, %rd610, 44;
	and.b64  	%rd612, %rd611, 17592186044416;
	cvt.u32.u64 	%r287, %rd69;
	shr.u64 	%rd613, %rd549, %r287;
	shl.b64 	%rd614, %rd613, 43;
	and.b64  	%rd615, %rd614, 8796093022208;
	cvt.u32.u64 	%r288, %rd70;
	shr.u64 	%rd616, %rd549, %r288;
	shl.b64 	%rd617, %rd616, 42;
	and.b64  	%rd618, %rd617, 4398046511104;
	shr.u64 	%rd619, %rd549, %r290;
	shl.b64 	%rd620, %rd619, 41;
	and.b64  	%rd621, %rd620, 2199023255552;
	cvt.u32.u64 	%r291, %rd71;
	shr.u64 	%rd622, %rd549, %r291;
	shl.b64 	%rd623, %rd622, 40;
	and.b64  	%rd624, %rd623, 1099511627776;
	cvt.u32.u64 	%r292, %rd72;
	shr.u64 	%rd625, %rd549, %r292;
	shl.b64 	%rd626, %rd625, 39;
	and.b64  	%rd627, %rd626, 549755813888;
	cvt.u32.u64 	%r293, %rd73;
	shr.u64 	%rd628, %rd549, %r293;
	shl.b64 	%rd629, %rd628, 38;
	and.b64  	%rd630, %rd629, 274877906944;
	shr.u64 	%rd631, %rd549, %r295;
	shl.b64 	%rd632, %rd631, 37;
	and.b64  	%rd633, %rd632, 137438953472;
	cvt.u32.u64 	%r296, %rd74;
	shr.u64 	%rd634, %rd549, %r296;
	shl.b64 	%rd635, %rd634, 36;
	and.b64  	%rd636, %rd635, 68719476736;
	cvt.u32.u64 	%r297, %rd75;
	shr.u64 	%rd637, %rd549, %r297;
	shl.b64 	%rd638, %rd637, 35;
	and.b64  	%rd639, %rd638, 34359738368;
	shr.u64 	%rd640, %rd549, %r299;
	shl.b64 	%rd641, %rd640, 34;
	and.b64  	%rd642, %rd641, 17179869184;
	cvt.u32.u64 	%r300, %rd76;
	shr.u64 	%rd643, %rd549, %r300;
	shl.b64 	%rd644, %rd643, 33;
	and.b64  	%rd645, %rd644, 8589934592;
	cvt.u32.u64 	%r301, %rd77;
	shr.u64 	%rd646, %rd549, %r301;
	or.b64  	%rd647, %rd570, %rd567;
	or.b64  	%rd648, %rd573, %rd647;
	or.b64  	%rd649, %rd576, %rd648;
	or.b64  	%rd650, %rd579, %rd649;
	or.b64  	%rd651, %rd582, %rd650;
	or.b64  	%rd652, %rd585, %rd651;
	or.b64  	%rd653, %rd588, %rd652;
	or.b64  	%rd654, %rd591, %rd653;
	or.b64  	%rd655, %rd594, %rd654;
	or.b64  	%rd656, %rd597, %rd655;
	or.b64  	%rd657, %rd600, %rd656;
	or.b64  	%rd658, %rd603, %rd657;
	or.b64  	%rd659, %rd606, %rd658;
	or.b64  	%rd660, %rd609, %rd659;
	or.b64  	%rd661, %rd612, %rd660;
	or.b64  	%rd662, %rd615, %rd661;
	or.b64  	%rd663, %rd618, %rd662;
	or.b64  	%rd664, %rd621, %rd663;
	or.b64  	%rd665, %rd624, %rd664;
	or.b64  	%rd666, %rd627, %rd665;
	or.b64  	%rd667, %rd630, %rd666;
	or.b64  	%rd668, %rd633, %rd667;
	or.b64  	%rd669, %rd636, %rd668;
	or.b64  	%rd670, %rd639, %rd669;
	or.b64  	%rd671, %rd642, %rd670;
	or.b64  	%rd672, %rd645, %rd671;
	shl.b64 	%rd673, %rd646, 32;
	and.b64  	%rd674, %rd673, 4294967296;
	or.b64  	%rd675, %rd674, %rd672;
	xor.b64  	%rd757, %rd675, %rd759;
	add.s64 	%rd676, %rd2, %rd188;
	st.local.u64 	[%rd676], %rd757;
	add.s32 	%r348, %r348, 1;
	setp.ne.s32 	%p3, %r348, 17;
	mov.u64 	%rd758, %rd91;
	mov.u64 	%rd759, %rd91;
	@%p3 bra 	$L__BB0_5;
	ld.local.u64 	%rd678, [%rd2+128];
	ld.local.u32 	%rd679, [%rd1+132];
	or.b64  	%rd93, %rd679, %rd678;
	mov.b64 	%rd760, 0;
	mov.b32 	%r349, 0;
$L__BB0_7:
	mul.wide.u32 	%rd680, %r349, 4;
	mov.u64 	%rd681, IP_REV;
	add.s64 	%rd682, %rd681, %rd680;
	ld.const.u32 	%r303, [%rd682];
	sub.s32 	%r304, 64, %r303;
	shr.u64 	%rd683, %rd93, %r304;
	and.b64  	%rd684, %rd683, 1;
	sub.s32 	%r305, 63, %r349;
	mov.b64 	%rd685, -2;
	shl.b64 	%rd686, %rd685, %r305;
	neg.s32 	%r306, %r305;
	and.b32  	%r307, %r306, 63;
	shr.u64 	%rd687, %rd685, %r307;
	or.b64  	%rd688, %rd686, %rd687;
	and.b64  	%rd689, %rd760, %rd688;
	shl.b64 	%rd690, %rd684, %r305;
	or.b64  	%rd691, %rd690, %rd689;
	ld.const.u32 	%r308, [%rd682+4];
	sub.s32 	%r309, 64, %r308;
	shr.u64 	%rd692, %rd93, %r309;
	and.b64  	%rd693, %rd692, 1;
	sub.s32 	%r310, 62, %r349;
	shl.b64 	%rd694, %rd685, %r310;
	neg.s32 	%r311, %r310;
	and.b32  	%r312, %r311, 63;
	shr.u64 	%rd695, %rd685, %r312;
	or.b64  	%rd696, %rd694, %rd695;
	and.b64  	%rd697, %rd691, %rd696;
	shl.b64 	%rd698, %rd693, %r310;
	or.b64  	%rd699, %rd698, %rd697;
	ld.const.u32 	%r313, [%rd682+8];
	sub.s32 	%r314, 64, %r313;
	shr.u64 	%rd700, %rd93, %r314;
	and.b64  	%rd701, %rd700, 1;
	sub.s32 	%r315, 61, %r349;
	shl.b64 	%rd702, %rd685, %r315;
	neg.s32 	%r316, %r315;
	and.b32  	%r317, %r316, 63;
	shr.u64 	%rd703, %rd685, %r317;
	or.b64  	%rd704, %rd702, %rd703;
	and.b64  	%rd705, %rd699, %rd704;
	shl.b64 	%rd706, %rd701, %r315;
	or.b64  	%rd707, %rd706, %rd705;
	ld.const.u32 	%r318, [%rd682+12];
	sub.s32 	%r319, 64, %r318;
	shr.u64 	%rd708, %rd93, %r319;
	and.b64  	%rd709, %rd708, 1;
	sub.s32 	%r320, 60, %r349;
	shl.b64 	%rd710, %rd685, %r320;
	neg.s32 	%r321, %r320;
	and.b32  	%r322, %r321, 63;
	shr.u64 	%rd711, %rd685, %r322;
	or.b64  	%rd712, %rd710, %rd711;
	and.b64  	%rd713, %rd707, %rd712;
	shl.b64 	%rd714, %rd709, %r320;
	or.b64  	%rd715, %rd714, %rd713;
	ld.const.u32 	%r323, [%rd682+16];
	sub.s32 	%r324, 64, %r323;
	shr.u64 	%rd716, %rd93, %r324;
	and.b64  	%rd717, %rd716, 1;
	sub.s32 	%r325, 59, %r349;
	shl.b64 	%rd718, %rd685, %r325;
	neg.s32 	%r326, %r325;
	and.b32  	%r327, %r326, 63;
	shr.u64 	%rd719, %rd685, %r327;
	or.b64  	%rd720, %rd718, %rd719;
	and.b64  	%rd721, %rd715, %rd720;
	shl.b64 	%rd722, %rd717, %r325;
	or.b64  	%rd723, %rd722, %rd721;
	ld.const.u32 	%r328, [%rd682+20];
	sub.s32 	%r329, 64, %r328;
	shr.u64 	%rd724, %rd93, %r329;
	and.b64  	%rd725, %rd724, 1;
	sub.s32 	%r330, 58, %r349;
	shl.b64 	%rd726, %rd685, %r330;
	neg.s32 	%r331, %r330;
	and.b32  	%r332, %r331, 63;
	shr.u64 	%rd727, %rd685, %r332;
	or.b64  	%rd728, %rd726, %rd727;
	and.b64  	%rd729, %rd723, %rd728;
	shl.b64 	%rd730, %rd725, %r330;
	or.b64  	%rd731, %rd730, %rd729;
	ld.const.u32 	%r333, [%rd682+24];
	sub.s32 	%r334, 64, %r333;
	shr.u64 	%rd732, %rd93, %r334;
	and.b64  	%rd733, %rd732, 1;
	sub.s32 	%r335, 57, %r349;
	shl.b64 	%rd734, %rd685, %r335;
	neg.s32 	%r336, %r335;
	and.b32  	%r337, %r336, 63;
	shr.u64 	%rd735, %rd685, %r337;
	or.b64  	%rd736, %rd734, %rd735;
	and.b64  	%rd737, %rd731, %rd736;
	shl.b64 	%rd738, %rd733, %r335;
	or.b64  	%rd739, %rd738, %rd737;
	ld.const.u32 	%r338, [%rd682+28];
	sub.s32 	%r339, 64, %r338;
	shr.u64 	%rd740, %rd93, %r339;
	and.b64  	%rd741, %rd740, 1;
	sub.s32 	%r340, 56, %r349;
	shl.b64 	%rd742, %rd685, %r340;
	neg.s32 	%r341, %r340;
	and.b32  	%r342, %r341, 63;
	shr.u64 	%rd743, %rd685, %r342;
	or.b64  	%rd744, %rd742, %rd743;
	and.b64  	%rd745, %rd739, %rd744;
	shl.b64 	%rd746, %rd741, %r340;
	or.b64  	%rd760, %rd746, %rd745;
	add.s32 	%r349, %r349, 8;
	setp.ne.s32 	%p4, %r349, 64;
	@%p4 bra 	$L__BB0_7;
	ld.param.u64 	%rd752, [_Z5CrackyyPyPby_param_3];
	ld.param.u64 	%rd750, [_Z5CrackyyPyPby_param_1];
	cvta.to.global.u64 	%rd96, %rd752;
	setp.ne.s64 	%p5, %rd760, %rd750;
	@%p5 bra 	$L__BB0_10;
	ld.param.u64 	%rd751, [_Z5CrackyyPyPby_param_2];
	cvta.to.global.u64 	%rd748, %rd751;
	st.global.u64 	[%rd748], %rd753;
	mov.b16 	%rs2, 0;
	st.global.u8 	[%rd96], %rs2;
	bra.uni 	$L__BB0_11;
$L__BB0_10:
	ld.global.u8 	%rs1, [%rd96];
	setp.ne.s16 	%p6, %rs1, 1;
	mov.u32 	%r343, %ntid.x;
	mov.u32 	%r344, %nctaid.x;
	mul.lo.s32 	%r345, %r343, %r344;
	cvt.u64.u32 	%rd747, %r345;
	add.s64 	%rd753, %rd753, %rd747;
	setp.le.u64 	%p7, %rd753, %rd102;
	and.pred  	%p8, %p6, %p7;
	@%p8 bra 	$L__BB0_2;
$L__BB0_11:
	ret;

}


// ===== COMPILED SASS (sm_100) =====

	.target	sm_100

	.elftype	@"ET_EXEC"


//--------------------- .note.nv.tkinfo           --------------------------
	.section	.note.nv.tkinfo,"",@"SHT_NOTE"
	.sectionflags	@"SHF_NOTE_NV_TKINFO"
	.tkinfo
        /*0018*/ 	.word	0x00000002
        /*0030*/ 	.string	""
        /*0030*/ 	.string	"ptxas"
        /*0030*/ 	.string	"Cuda compilation tools, release 13.0, V13.0.88"
        /*0030*/ 	.string	"Build cuda_13.0.r13.0/compiler.36424714_0"
        /*0030*/ 	.string	"-arch sm_100 -m 64 "



//--------------------- .note.nv.cuinfo           --------------------------
	.section	.note.nv.cuinfo,"",@"SHT_NOTE"
	.sectionflags	@"SHF_NOTE_NV_CUINFO"
        /*0018*/ 	.short	0x0002
        /*001a*/ 	.short	0x0064
        /*001c*/ 	.short	0x0082
	.zero		2


//--------------------- .nv.info                  --------------------------
	.section	.nv.info,"",@"SHT_CUDA_INFO"
	.align	4


	//----- nvinfo : EIATTR_REGCOUNT
	.align		4
        /*0000*/ 	.byte	0x04, 0x2f
        /*0002*/ 	.short	(.L_17 - .L_16)
	.align		4
.L_16:
        /*0004*/ 	.word	index@(_Z5CrackyyPyPby)
        /*0008*/ 	.word	0x00000038


	//----- nvinfo : EIATTR_FRAME_SIZE
	.align		4
.L_17:
        /*000c*/ 	.byte	0x04, 0x11
        /*000e*/ 	.short	(.L_19 - .L_18)
	.align		4
.L_18:
        /*0010*/ 	.word	index@(_Z5CrackyyPyPby)
        /*0014*/ 	.word	0x00000110


	//----- nvinfo : EIATTR_MIN_STACK_SIZE
	.align		4
.L_19:
        /*0018*/ 	.byte	0x04, 0x12
        /*001a*/ 	.short	(.L_21 - .L_20)
	.align		4
.L_20:
        /*001c*/ 	.word	index@(_Z5CrackyyPyPby)
        /*0020*/ 	.word	0x00000110
.L_21:


//--------------------- .nv.compat                --------------------------
	.section	.nv.compat,"",@"SHT_CUDA_COMPAT_INFO"
	.align	4
        /*0000*/ 	.byte	0x02, 0x09, 0x00, 0x00, 0x02, 0x02, 0x01, 0x00, 0x02, 0x05, 0x05, 0x00, 0x03, 0x07, 0x01, 0x01
        /*0010*/ 	.byte	0x02, 0x03, 0x00, 0x00, 0x02, 0x06, 0x01, 0x00, 0x04, 0x0b, 0x08, 0x00, 0x09, 0x00, 0x00, 0x00
        /*0020*/ 	.byte	0x00, 0x00, 0x00, 0x00


//--------------------- .nv.info._Z5CrackyyPyPby  --------------------------
	.section	.nv.info._Z5CrackyyPyPby,"",@"SHT_CUDA_INFO"
	.sectionflags	@""
	.align	4


	//----- nvinfo : EIATTR_CUDA_API_VERSION
	.align		4
        /*0000*/ 	.byte	0x04, 0x37
        /*0002*/ 	.short	(.L_23 - .L_22)
.L_22:
        /*0004*/ 	.word	0x00000082


	//----- nvinfo : EIATTR_KPARAM_INFO
	.align		4
.L_23:
        /*0008*/ 	.byte	0x04, 0x17
        /*000a*/ 	.short	(.L_25 - .L_24)
.L_24:
        /*000c*/ 	.word	0x00000000
        /*0010*/ 	.short	0x0004
        /*0012*/ 	.short	0x0020
        /*0014*/ 	.byte	0x00, 0xf0, 0x21, 0x00


	//----- nvinfo : EIATTR_KPARAM_INFO
	.align		4
.L_25:
        /*0018*/ 	.byte	0x04, 0x17
        /*001a*/ 	.short	(.L_27 - .L_26)
.L_26:
        /*001c*/ 	.word	0x00000000
        /*0020*/ 	.short	0x0003
        /*0022*/ 	.short	0x0018
        /*0024*/ 	.byte	0x00, 0xf5, 0x21, 0x00


	//----- nvinfo : EIATTR_KPARAM_INFO
	.align		4
.L_27:
        /*0028*/ 	.byte	0x04, 0x17
        /*002a*/ 	.short	(.L_29 - .L_28)
.L_28:
        /*002c*/ 	.word	0x00000000
        /*0030*/ 	.short	0x0002
        /*0032*/ 	.short	0x0010
        /*0034*/ 	.byte	0x00, 0xf5, 0x21, 0x00


	//----- nvinfo : EIATTR_KPARAM_INFO
	.align		4
.L_29:
        /*0038*/ 	.byte	0x04, 0x17
        /*003a*/ 	.short	(.L_31 - .L_30)
.L_30:
        /*003c*/ 	.word	0x00000000
        /*0040*/ 	.short	0x0001
        /*0042*/ 	.short	0x0008
        /*0044*/ 	.byte	0x00, 0xf0, 0x21, 0x00


	//----- nvinfo : EIATTR_KPARAM_INFO
	.align		4
.L_31:
        /*0048*/ 	.byte	0x04, 0x17
        /*004a*/ 	.short	(.L_33 - .L_32)
.L_32:
        /*004c*/ 	.word	0x00000000
        /*0050*/ 	.short	0x0000
        /*0052*/ 	.short	0x0000
        /*0054*/ 	.byte	0x00, 0xf0, 0x21, 0x00


	//----- nvinfo : EIATTR_SPARSE_MMA_MASK
	.align		4
.L_33:
        /*0058*/ 	.byte	0x03, 0x50
        /*005a*/ 	.short	0x0000


	//----- nvinfo : EIATTR_MAXREG_COUNT
	.align		4
        /*005c*/ 	.byte	0x03, 0x1b
        /*005e*/ 	.short	0x00ff


	//----- nvinfo : EIATTR_MERCURY_ISA_VERSION
	.align		4
        /*0060*/ 	.byte	0x03, 0x5f
        /*0062*/ 	.short	0x0101


	//----- nvinfo : EIATTR_VRC_CTA_INIT_COUNT
	.align		4
        /*0064*/ 	.byte	0x02, 0x4a
	.zero		1
	.zero		1


	//----- nvinfo : EIATTR_EXIT_INSTR_OFFSETS
	.align		4
        /*0068*/ 	.byte	0x04, 0x1c
        /*006a*/ 	.short	(.L_35 - .L_34)


	//   ....[0]....
.L_34:
        /*006c*/ 	.word	0x00000090


	//   ....[1]....
        /*0070*/ 	.word	0x00005280


	//   ....[2]....
        /*0074*/ 	.word	0x000052d0


	//----- nvinfo : EIATTR_CRS_STACK_SIZE
	.align		4
.L_35:
        /*0078*/ 	.byte	0x04, 0x1e
        /*007a*/ 	.short	(.L_37 - .L_36)
.L_36:
        /*007c*/ 	.word	0x00000000


	//----- nvinfo : EIATTR_CBANK_PARAM_SIZE
	.align		4
.L_37:
        /*0080*/ 	.byte	0x03, 0x19
        /*0082*/ 	.short	0x0028


	//----- nvinfo : EIATTR_PARAM_CBANK
	.align		4
        /*0084*/ 	.byte	0x04, 0x0a
        /*0086*/ 	.short	(.L_39 - .L_38)
	.align		4
.L_38:
        /*0088*/ 	.word	index@(.nv.constant0._Z5CrackyyPyPby)
        /*008c*/ 	.short	0x0380
        /*008e*/ 	.short	0x0028


	//----- nvinfo : EIATTR_SW_WAR
	.align		4
.L_39:
        /*0090*/ 	.byte	0x04, 0x36
        /*0092*/ 	.short	(.L_41 - .L_40)
.L_40:
        /*0094*/ 	.word	0x00000008
.L_41:


//--------------------- .nv.callgraph             --------------------------
	.section	.nv.callgraph,"",@"SHT_CUDA_CALLGRAPH"
	.align	4
	.sectionentsize	8
	.align		4
        /*0000*/ 	.word	0x00000000
	.align		4
        /*0004*/ 	.word	0xffffffff
	.align		4
        /*0008*/ 	.word	0x00000000
	.align		4
        /*000c*/ 	.word	0xfffffffe
	.align		4
        /*0010*/ 	.word	0x00000000
	.align		4
        /*0014*/ 	.word	0xfffffffd
	.align		4
        /*0018*/ 	.word	0x00000000
	.align		4
        /*001c*/ 	.word	0xfffffffc


//--------------------- .nv.constant3             --------------------------
	.section	.nv.constant3,"a",@progbits
	.align	8
.nv.constant3:
	.type		PC_1,@object
	.size		PC_1,(PC_2 - PC_1)
PC_1:
        /*0000*/ 	.byte	0x39, 0x00, 0x00, 0x00, 0x31, 0x00, 0x00, 0x00, 0x29, 0x00, 0x00, 0x00, 0x21, 0x00, 0x00, 0x00
        /* <DEDUP_REMOVED lines=13> */
	.type		PC_2,@object
	.size		PC_2,(IP - PC_2)
PC_2:
        /* <DEDUP_REMOVED lines=12> */
	.type		IP,@object
	.size		IP,(E_BIT - IP)
IP:
        /* <DEDUP_REMOVED lines=16> */
	.type		E_BIT,@object
	.size		E_BIT,(S1 - E_BIT)
E_BIT:
        /* <DEDUP_REMOVED lines=12> */
	.type		S1,@object
	.size		S1,(S2 - S1)
S1:
        /* <DEDUP_REMOVED lines=16> */
	.type		S2,@object
	.size		S2,(S3 - S2)
S2:
        /* <DEDUP_REMOVED lines=16> */
	.type		S3,@object
	.size		S3,(S4 - S3)
S3:
        /* <DEDUP_REMOVED lines=16> */
	.type		S4,@object
	.size		S4,(S5 - S4)
S4:
        /* <DEDUP_REMOVED lines=16> */
	.type		S5,@object
	.size		S5,(S6 - S5)
S5:
        /* <DEDUP_REMOVED lines=16> */
	.type		S6,@object
	.size		S6,(S7 - S6)
S6:
        /* <DEDUP_REMOVED lines=16> */
	.type		S7,@object
	.size		S7,(S8 - S7)
S7:
        /* <DEDUP_REMOVED lines=16> */
	.type		S8,@object
	.size		S8,(ALL_S - S8)
S8:
        /* <DEDUP_REMOVED lines=16> */
	.align		8
	.type		ALL_S,@object
	.size		ALL_S,(P - ALL_S)
ALL_S:
        /*0b60*/ 	.dword	fun@R_CUDA_G64(S1)
	.align		8
        /*0b68*/ 	.dword	fun@R_CUDA_G64(S2)
	.align		8
        /*0b70*/ 	.dword	fun@R_CUDA_G64(S3)
	.align		8
        /*0b78*/ 	.dword	fun@R_CUDA_G64(S4)
	.align		8
        /*0b80*/ 	.dword	fun@R_CUDA_G64(S5)
	.align		8
        /*0b88*/ 	.dword	fun@R_CUDA_G64(S6)
	.align		8
        /*0b90*/ 	.dword	fun@R_CUDA_G64(S7)
	.align		8
        /*0b98*/ 	.dword	fun@R_CUDA_G64(S8)
	.type		P,@object
	.size		P,(IP_REV - P)
P:
        /* <DEDUP_REMOVED lines=8> */
	.type		IP_REV,@object
	.size		IP_REV,(SHIFTS - IP_REV)
IP_REV:
        /* <DEDUP_REMOVED lines=16> */
	.type		SHIFTS,@object
	.size		SHIFTS,(.L_15 - SHIFTS)
SHIFTS:
        /*0d20*/ 	.byte	0x01, 0x00, 0x00, 0x00, 0x01, 0x00, 0x00, 0x00, 0x02, 0x00, 0x00, 0x00, 0x02, 0x00, 0x00, 0x00
        /*0d30*/ 	.byte	0x02, 0x00, 0x00, 0x00, 0x02, 0x00, 0x00, 0x00, 0x02, 0x00, 0x00, 0x00, 0x02, 0x00, 0x00, 0x00
        /*0d40*/ 	.byte	0x01, 0x00, 0x00, 0x00, 0x02, 0x00, 0x00, 0x00, 0x02, 0x00, 0x00, 0x00, 0x02, 0x00, 0x00, 0x00
        /*0d50*/ 	.byte	0x02, 0x00, 0x00, 0x00, 0x02, 0x00, 0x00, 0x00, 0x02, 0x00, 0x00, 0x00, 0x01, 0x00, 0x00, 0x00
.L_15:


//--------------------- .text._Z5CrackyyPyPby     --------------------------
	.section	.text._Z5CrackyyPyPby,"ax",@progbits
	.align	128
        .global         _Z5CrackyyPyPby
        .type           _Z5CrackyyPyPby,@function
        .size           _Z5CrackyyPyPby,(.L_x_5 - _Z5CrackyyPyPby)
        .other          _Z5CrackyyPyPby,@"STO_CUDA_ENTRY STV_DEFAULT"
_Z5CrackyyPyPby:
.text._Z5CrackyyPyPby:
[----:B------:R-:W0:Y:S01]  /*0000*/  LDC R1, c[0x0][0x37c] ;  /* 0x0000df00ff017b82 */ /* 0x000e220000000800 */
[----:B------:R-:W1:Y:S07]  /*0010*/  S2R R3, SR_TID.X ;  /* 0x0000000000037919 */ /* 0x000e6e0000002100 */
[----:B------:R-:W1:Y:S01]  /*0020*/  S2UR UR4, SR_CTAID.X ;  /* 0x00000000000479c3 */ /* 0x000e620000002500 */
[----:B------:R-:W2:Y:S01]  /*0030*/  LDCU.64 UR6, c[0x0][0x3a0] ;  /* 0x00007400ff0677ac */ /* 0x000ea20008000a00 */
[----:B0-----:R-:W-:-:S06]  /*0040*/  VIADD R1, R1, 0xfffffef0 ;  /* 0xfffffef001017836 */ /* 0x001fcc0000000000 */
[----:B------:R-:W1:Y:S02]  /*0050*/  LDC R26, c[0x0][0x360] ;  /* 0x0000d800ff1a7b82 */ /* 0x000e640000000800 */
[----:B-1----:R-:W-:-:S05]  /*0060*/  IMAD R26, R26, UR4, R3 ;  /* 0x000000041a1a7c24 */ /* 0x002fca000f8e0203 */
[----:B--2---:R-:W-:-:S04]  /*0070*/  ISETP.GT.U32.AND P0, PT, R26, UR6, PT ;  /* 0x000000061a007c0c */ /* 0x004fc8000bf04070 */
[----:B------:R-:W-:-:S13]  /*0080*/  ISETP.GT.U32.AND.EX P0, PT, RZ, UR7, PT, P0 ;  /* 0x00000007ff007c0c */ /* 0x000fda000bf04100 */
[----:B------:R-:W-:Y:S05]  /*0090*/  @P0 EXIT ;  /* 0x000000000000094d */ /* 0x000fea0003800000 */
[----:B------:R-:W0:Y:S01]  /*00a0*/  LDCU.128 UR4, c[0x3][0x2a0] ;  /* 0x00c05400ff0477ac */ /* 0x000e220008000c00 */
[----:B------:R-:W1:Y:S01]  /*00b0*/  LDC.64 R18, c[0x3][0xc00] ;  /* 0x00c30000ff127b82 */ /* 0x000e620000000a00 */
[----:B------:R-:W-:Y:S01]  /*00c0*/  BSSY.RECONVERGENT B0, `(.L_x_0) ;  /* 0x000051b000007945 */ /* 0x000fe20003800200 */
[----:B------:R-:W-:Y:S01]  /*00d0*/  IMAD.MOV.U32 R27, RZ, RZ, RZ ;  /* 0x000000ffff1b7224 */ /* 0x000fe200078e00ff */
[----:B------:R-:W2:Y:S01]  /*00e0*/  LDCU.128 UR8, c[0x3][0x2b0] ;  /* 0x00c05600ff0877ac */ /* 0x000ea20008000c00 */
[----:B------:R-:W3:Y:S04]  /*00f0*/  LDCU.128 UR20, c[0x3][0x2c0] ;  /* 0x00c05800ff1477ac */ /* 0x000ee80008000c00 */
[----:B------:R-:W4:Y:S01]  /*0100*/  LDC.64 R2, c[0x3][0xc08] ;  /* 0x00c30200ff027b82 */ /* 0x000f220000000a00 */
[----:B------:R-:W5:Y:S01]  /*0110*/  LDCU.128 UR16, c[0x3][0x2e0] ;  /* 0x00c05c00ff1077ac */ /* 0x000f620008000c00 */
[----:B------:R-:W5:Y:S06]  /*0120*/  LDCU.128 UR12, c[0x3][0x300] ;  /* 0x00c06000ff0c77ac */ /* 0x000f6c0008000c00 */
[----:B------:R-:W3:Y:S01]  /*0130*/  LDC.64 R22, c[0x3][0xc10] ;  /* 0x00c30400ff167b82 */ /* 0x000ee20000000a00 */
[----:B0-----:R-:W-:-:S02]  /*0140*/  UIADD3 UR39, UPT, UPT, -UR5, 0x40, URZ ;  /* 0x0000004005277890 */ /* 0x001fc4000fffe1ff */
[----:B------:R-:W-:Y:S02]  /*0150*/  UIADD3 UR38, UPT, UPT, -UR6, 0x40, URZ ;  /* 0x0000004006267890 */ /* 0x000fe4000fffe1ff */
[----:B------:R-:W-:-:S03]  /*0160*/  UIADD3 UR37, UPT, UPT, -UR7, 0x40, URZ ;  /* 0x0000004007257890 */ /* 0x000fc6000fffe1ff */
[----:B------:R-:W0:Y:S01]  /*0170*/  LDC.64 R24, c[0x3][0xc18] ;  /* 0x00c30600ff187b82 */ /* 0x000e220000000a00 */
[----:B------:R-:W-:Y:S01]  /*0180*/  UIADD3 UR36, UPT, UPT, -UR4, 0x40, URZ ;  /* 0x0000004004247890 */ /* 0x000fe2000fffe1ff */
[----:B-1----:R-:W-:Y:S01]  /*0190*/  IADD3 R18, PT, PT, -R18, 0x40, RZ ;  /* 0x0000004012127810 */ /* 0x002fe20007ffe1ff */
[----:B------:R-:W1:Y:S01]  /*01a0*/  LDCU.128 UR4, c[0x3][0x2d0] ;  /* 0x00c05a00ff0477ac */ /* 0x000e620008000c00 */
[----:B------:R-:W-:Y:S01]  /*01b0*/  IADD3 R19, PT, PT, -R19, 0x40, RZ ;  /* 0x0000004013137810 */ /* 0x000fe20007ffe1ff */
[----:B--2---:R-:W-:Y:S01]  /*01c0*/  UIADD3 UR35, UPT, UPT, -UR8, 0x40, URZ ;  /* 0x0000004008237890 */ /* 0x004fe2000fffe1ff */
[----:B----4-:R-:W-:Y:S01]  /*01d0*/  IADD3 R20, PT, PT, -R3, 0x40, RZ ;  /* 0x0000004003147810 */ /* 0x010fe20007ffe1ff */
[----:B------:R-:W-:Y:S01]  /*01e0*/  UIADD3 UR34, UPT, UPT, -UR9, 0x40, URZ ;  /* 0x0000004009227890 */ /* 0x000fe2000fffe1ff */
[----:B------:R-:W-:Y:S01]  /*01f0*/  IADD3 R21, PT, PT, -R2, 0x40, RZ ;  /* 0x0000004002157810 */ /* 0x000fe20007ffe1ff */
[----:B------:R-:W-:Y:S02]  /*0200*/  UIADD3 UR33, UPT, UPT, -UR10, 0x40, URZ ;  /* 0x000000400a217890 */ /* 0x000fe4000fffe1ff */
[----:B------:R-:W-:Y:S01]  /*0210*/  UIADD3 UR32, UPT, UPT, -UR11, 0x40, URZ ;  /* 0x000000400b207890 */ /* 0x000fe2000fffe1ff */
[----:B------:R-:W2:Y:S01]  /*0220*/  LDCU.128 UR8, c[0x3][0x2f0] ;  /* 0x00c05e00ff0877ac */ /* 0x000ea20008000c00 */
[----:B---3--:R-:W-:-:S02]  /*0230*/  IADD3 R22, PT, PT, -R22, 0x40, RZ ;  /* 0x0000004016167810 */ /* 0x008fc40007ffe1ff */
[----:B------:R-:W-:Y:S01]  /*0240*/  IADD3 R23, PT, PT, -R23, 0x40, RZ ;  /* 0x0000004017177810 */ /* 0x000fe20007ffe1ff */
[----:B------:R-:W-:Y:S02]  /*0250*/  UIADD3 UR31, UPT, UPT, -UR20, 0x40, URZ ;  /* 0x00000040141f7890 */ /* 0x000fe4000fffe1ff */
[----:B-1----:R-:W-:Y:S02]  /*0260*/  UIADD3 UR40, UPT, UPT, -UR4, 0x40, URZ ;  /* 0x0000004004287890 */ /* 0x002fe4000fffe1ff */
[----:B------:R-:W-:Y:S01]  /*0270*/  UIADD3 UR41, UPT, UPT, -UR5, 0x40, URZ ;  /* 0x0000004005297890 */ /* 0x000fe2000fffe1ff */
[----:B0-----:R-:W-:Y:S01]  /*0280*/  IADD3 R24, PT, PT, -R24, 0x40, RZ ;  /* 0x0000004018187810 */ /* 0x001fe20007ffe1ff */
[----:B------:R-:W-:Y:S01]  /*0290*/  UIADD3 UR42, UPT, UPT, -UR6, 0x40, URZ ;  /* 0x00000040062a7890 */ /* 0x000fe2000fffe1ff */
[----:B------:R-:W-:Y:S01]  /*02a0*/  IADD3 R25, PT, PT, -R25, 0x40, RZ ;  /* 0x0000004019197810 */ /* 0x000fe20007ffe1ff */
[----:B------:R-:W-:Y:S02]  /*02b0*/  UIADD3 UR43, UPT, UPT, -UR7, 0x40, URZ ;  /* 0x00000040072b7890 */ /* 0x000fe4000fffe1ff */
[----:B------:R-:W-:-:S02]  /*02c0*/  UIADD3 UR30, UPT, UPT, -UR21, 0x40, URZ ;  /* 0x00000040151e7890 */ /* 0x000fc4000fffe1ff */
[----:B------:R-:W-:Y:S02]  /*02d0*/  UIADD3 UR29, UPT, UPT, -UR22, 0x40, URZ ;  /* 0x00000040161d7890 */ /* 0x000fe4000fffe1ff */
[----:B------:R-:W-:Y:S02]  /*02e0*/  UIADD3 UR28, UPT, UPT, -UR23, 0x40, URZ ;  /* 0x00000040171c7890 */ /* 0x000fe4000fffe1ff */
[----:B-----5:R-:W-:Y:S02]  /*02f0*/  UIADD3 UR44, UPT, UPT, -UR16, 0x40, URZ ;  /* 0x00000040102c7890 */ /* 0x020fe4000fffe1ff */
[----:B------:R-:W-:Y:S02]  /*0300*/  UIADD3 UR45, UPT, UPT, -UR17, 0x40, URZ ;  /* 0x00000040112d7890 */ /* 0x000fe4000fffe1ff */
[----:B------:R-:W-:Y:S02]  /*0310*/  UIADD3 UR46, UPT, UPT, -UR18, 0x40, URZ ;  /* 0x00000040122e7890 */ /* 0x000fe4000fffe1ff */
[----:B------:R-:W-:Y:S01]  /*0320*/  UIADD3 UR47, UPT, UPT, -UR19, 0x40, URZ ;  /* 0x00000040132f7890 */ /* 0x000fe2000fffe1ff */
[----:B------:R-:W0:Y:S01]  /*0330*/  LDCU.128 UR4, c[0x3][0x310] ;  /* 0x00c06200ff0477ac */ /* 0x000e220008000c00 */
[----:B--2---:R-:W-:-:S02]  /*0340*/  UIADD3 UR48, UPT, UPT, -UR8, 0x40, URZ ;  /* 0x0000004008307890 */ /* 0x004fc4000fffe1ff */
[----:B------:R-:W-:Y:S02]  /*0350*/  UIADD3 UR49, UPT, UPT, -UR9, 0x40, URZ ;  /* 0x0000004009317890 */ /* 0x000fe4000fffe1ff */
[----:B------:R-:W-:Y:S02]  /*0360*/  UIADD3 UR50, UPT, UPT, -UR10, 0x40, URZ ;  /* 0x000000400a327890 */ /* 0x000fe4000fffe1ff */
[----:B------:R-:W-:Y:S02]  /*0370*/  UIADD3 UR51, UPT, UPT, -UR11, 0x40, URZ ;  /* 0x000000400b337890 */ /* 0x000fe4000fffe1ff */
[----:B------:R-:W-:Y:S02]  /*0380*/  UIADD3 UR52, UPT, UPT, -UR12, 0x40, URZ ;  /* 0x000000400c347890 */ /* 0x000fe4000fffe1ff */
[----:B------:R-:W-:Y:S02]  /*0390*/  UIADD3 UR53, UPT, UPT, -UR13, 0x40, URZ ;  /* 0x000000400d357890 */ /* 0x000fe4000fffe1ff */
[----:B------:R-:W-:-:S02]  /*03a0*/  UIADD3 UR54, UPT, UPT, -UR14, 0x40, URZ ;  /* 0x000000400e367890 */ /* 0x000fc4000fffe1ff */
[----:B------:R-:W-:Y:S01]  /*03b0*/  UIADD3 UR55, UPT, UPT, -UR15, 0x40, URZ ;  /* 0x000000400f377890 */ /* 0x000fe2000fffe1ff */
[----:B------:R-:W1:Y:S01]  /*03c0*/  LDCU.128 UR8, c[0x3][0x320] ;  /* 0x00c06400ff0877ac */ /* 0x000e620008000c00 */
[----:B------:R-:W2:Y:S01]  /*03d0*/  LDCU.128 UR12, c[0x3][0x330] ;  /* 0x00c06600ff0c77ac */ /* 0x000ea20008000c00 */
[----:B------:R-:W3:Y:S01]  /*03e0*/  LDCU.128 UR16, c[0x3][0x340] ;  /* 0x00c06800ff1077ac */ /* 0x000ee20008000c00 */
[----:B------:R-:W4:Y:S01]  /*03f0*/  LDCU.128 UR20, c[0x3][0x350] ;  /* 0x00c06a00ff1477ac */ /* 0x000f220008000c00 */
[----:B0-----:R-:W-:Y:S02]  /*0400*/  UIADD3 UR56, UPT, UPT, -UR4, 0x40, URZ ;  /* 0x0000004004387890 */ /* 0x001fe4000fffe1ff */
[----:B------:R-:W-:Y:S02]  /*0410*/  UIADD3 UR57, UPT, UPT, -UR5, 0x40, URZ ;  /* 0x0000004005397890 */ /* 0x000fe4000fffe1ff */
[----:B------:R-:W-:Y:S02]  /*0420*/  UIADD3 UR58, UPT, UPT, -UR6, 0x40, URZ ;  /* 0x00000040063a7890 */ /* 0x000fe4000fffe1ff */
[----:B------:R-:W-:-:S02]  /*0430*/  UIADD3 UR59, UPT, UPT, -UR7, 0x40, URZ ;  /* 0x00000040073b7890 */ /* 0x000fc4000fffe1ff */
[----:B-1----:R-:W-:Y:S02]  /*0440*/  UIADD3 UR60, UPT, UPT, -UR8, 0x40, URZ ;  /* 0x00000040083c7890 */ /* 0x002fe4000fffe1ff */
[----:B------:R-:W-:Y:S02]  /*0450*/  UIADD3 UR62, UPT, UPT, -UR9, 0x40, URZ ;  /* 0x00000040093e7890 */ /* 0x000fe4000fffe1ff */
[----:B------:R-:W-:Y:S02]  /*0460*/  UIADD3 UR61, UPT, UPT, -UR10, 0x40, URZ ;  /* 0x000000400a3d7890 */ /* 0x000fe4000fffe1ff */
[----:B------:R-:W-:Y:S02]  /*0470*/  UIADD3 UR63, UPT, UPT, -UR11, 0x40, URZ ;  /* 0x000000400b3f7890 */ /* 0x000fe4000fffe1ff */
[----:B--2---:R-:W-:Y:S02]  /*0480*/  UIADD3 UR64, UPT, UPT, -UR12, 0x40, URZ ;  /* 0x000000400c407890 */ /* 0x004fe4000fffe1ff */
[----:B------:R-:W-:-:S02]  /*0490*/  UIADD3 UR65, UPT, UPT, -UR13, 0x40, URZ ;  /* 0x000000400d417890 */ /* 0x000fc4000fffe1ff */
[----:B------:R-:W-:Y:S02]  /*04a0*/  UIADD3 UR66, UPT, UPT, -UR14, 0x40, URZ ;  /* 0x000000400e427890 */ /* 0x000fe4000fffe1ff */
[----:B------:R-:W-:Y:S02]  /*04b0*/  UIADD3 UR67, UPT, UPT, -UR15, 0x40, URZ ;  /* 0x000000400f437890 */ /* 0x000fe4000fffe1ff */
[----:B---3--:R-:W-:Y:S02]  /*04c0*/  UIADD3 UR68, UPT, UPT, -UR16, 0x40, URZ ;  /* 0x0000004010447890 */ /* 0x008fe4000fffe1ff */
[----:B------:R-:W-:Y:S02]  /*04d0*/  UIADD3 UR69, UPT, UPT, -UR17, 0x40, URZ ;  /* 0x0000004011457890 */ /* 0x000fe4000fffe1ff */
[----:B------:R-:W-:Y:S02]  /*04e0*/  UIADD3 UR70, UPT, UPT, -UR18, 0x40, URZ ;  /* 0x0000004012467890 */ /* 0x000fe4000fffe1ff */
[----:B------:R-:W-:Y:S01]  /*04f0*/  UIADD3 UR71, UPT, UPT, -UR19, 0x40, URZ ;  /* 0x0000004013477890 */ /* 0x000fe2000fffe1ff */
[----:B------:R-:W0:Y:S01]  /*0500*/  LDCU.128 UR4, c[0x3][0xbb0] ;  /* 0x00c17600ff0477ac */ /* 0x000e220008000c00 */
[----:B----4-:R-:W-:-:S02]  /*0510*/  UIADD3 UR72, UPT, UPT, -UR20, 0x40, URZ ;  /* 0x0000004014487890 */ /* 0x010fc4000fffe1ff */
[----:B------:R-:W-:Y:S02]  /*0520*/  UIADD3 UR73, UPT, UPT, -UR21, 0x40, URZ ;  /* 0x0000004015497890 */ /* 0x000fe4000fffe1ff */
[----:B------:R-:W-:Y:S02]  /*0530*/  UIADD3 UR74, UPT, UPT, -UR22, 0x40, URZ ;  /* 0x00000040164a7890 */ /* 0x000fe4000fffe1ff */
[----:B------:R-:W-:Y:S01]  /*0540*/  UIADD3 UR75, UPT, UPT, -UR23, 0x40, URZ ;  /* 0x00000040174b7890 */ /* 0x000fe2000fffe1ff */
[----:B------:R-:W1:Y:S01]  /*0550*/  LDCU.128 UR24, c[0x3][0xba0] ;  /* 0x00c17400ff1877ac */ /* 0x000e620008000c00 */
[----:B------:R-:W2:Y:S01]  /*0560*/  LDCU.128 UR8, c[0x3][0xbc0] ;  /* 0x00c17800ff0877ac */ /* 0x000ea20008000c00 */
[----:B------:R-:W3:Y:S01]  /*0570*/  LDCU.128 UR12, c[0x3][0xbd0] ;  /* 0x00c17a00ff0c77ac */ /* 0x000ee20008000c00 */
[----:B------:R-:W4:Y:S01]  /*0580*/  LDCU.128 UR16, c[0x3][0xbe0] ;  /* 0x00c17c00ff1077ac */ /* 0x000f220008000c00 */
[----:B------:R-:W5:Y:S01]  /*0590*/  LDCU.128 UR20, c[0x3][0xbf0] ;  /* 0x00c17e00ff1477ac */ /* 0x000f620008000c00 */
[----:B0-----:R-:W-:-:S02]  /*05a0*/  UIADD3 UR76, UPT, UPT, -UR4, 0x40, URZ ;  /* 0x00000040044c7890 */ /* 0x001fc4000fffe1ff */
[----:B------:R-:W-:Y:S02]  /*05b0*/  UIADD3 UR77, UPT, UPT, -UR5, 0x40, URZ ;  /* 0x00000040054d7890 */ /* 0x000fe4000fffe1ff */
[----:B-1----:R-:W-:Y:S02]  /*05c0*/  UIADD3 UR26, UPT, UPT, -UR26, 0x40, URZ ;  /* 0x000000401a1a7890 */ /* 0x002fe4000fffe1ff */
[----:B------:R-:W-:Y:S02]  /*05d0*/  UIADD3 UR27, UPT, UPT, -UR27, 0x40, URZ ;  /* 0x000000401b1b7890 */ /* 0x000fe4000fffe1ff */
[----:B------:R-:W-:Y:S02]  /*05e0*/  UIADD3 UR24, UPT, UPT, -UR24, 0x40, URZ ;  /* 0x0000004018187890 */ /* 0x000fe4000fffe1ff */
[----:B------:R-:W-:Y:S02]  /*05f0*/  UIADD3 UR25, UPT, UPT, -UR25, 0x40, URZ ;  /* 0x0000004019197890 */ /* 0x000fe4000fffe1ff */
[----:B------:R-:W-:-:S02]  /*0600*/  UIADD3 UR6, UPT, UPT, -UR6, 0x40, URZ ;  /* 0x0000004006067890 */ /* 0x000fc4000fffe1ff */
[----:B------:R-:W-:Y:S02]  /*0610*/  UIADD3 UR7, UPT, UPT, -UR7, 0x40, URZ ;  /* 0x0000004007077890 */ /* 0x000fe4000fffe1ff */
[----:B--2---:R-:W-:Y:S02]  /*0620*/  UIADD3 UR8, UPT, UPT, -UR8, 0x40, URZ ;  /* 0x0000004008087890 */ /* 0x004fe4000fffe1ff */
[----:B------:R-:W-:Y:S02]  /*0630*/  UIADD3 UR9, UPT, UPT, -UR9, 0x40, URZ ;  /* 0x0000004009097890 */ /* 0x000fe4000fffe1ff */
[----:B------:R-:W-:Y:S02]  /*0640*/  UIADD3 UR10, UPT, UPT, -UR10, 0x40, URZ ;  /* 0x000000400a0a7890 */ /* 0x000fe4000fffe1ff */
[----:B------:R-:W-:Y:S02]  /*0650*/  UIADD3 UR11, UPT, UPT, -UR11, 0x40, URZ ;  /* 0x000000400b0b7890 */ /* 0x000fe4000fffe1ff */
[----:B---3--:R-:W-:-:S02]  /*0660*/  UIADD3 UR12, UPT, UPT, -UR12, 0x40, URZ ;  /* 0x000000400c0c7890 */ /* 0x008fc4000fffe1ff */
[----:B------:R-:W-:Y:S02]  /*0670*/  UIADD3 UR13, UPT, UPT, -UR13, 0x40, URZ ;  /* 0x000000400d0d7890 */ /* 0x000fe4000fffe1ff */
[----:B------:R-:W-:Y:S02]  /*0680*/  UIADD3 UR14, UPT, UPT, -UR14, 0x40, URZ ;  /* 0x000000400e0e7890 */ /* 0x000fe4000fffe1ff */
[----:B------:R-:W-:Y:S02]  /*0690*/  UIADD3 UR15, UPT, UPT, -UR15, 0x40, URZ ;  /* 0x000000400f0f7890 */ /* 0x000fe4000fffe1ff */
[----:B----4-:R-:W-:Y:S02]  /*06a0*/  UIADD3 UR16, UPT, UPT, -UR16, 0x40, URZ ;  /* 0x0000004010107890 */ /* 0x010fe4000fffe1ff */
[----:B------:R-:W-:Y:S02]  /*06b0*/  UIADD3 UR17, UPT, UPT, -UR17, 0x40, URZ ;  /* 0x0000004011117890 */ /* 0x000fe4000fffe1ff */
[----:B------:R-:W-:-:S02]  /*06c0*/  UIADD3 UR18, UPT, UPT, -UR18, 0x40, URZ ;  /* 0x0000004012127890 */ /* 0x000fc4000fffe1ff */
[----:B------:R-:W-:Y:S02]  /*06d0*/  UIADD3 UR19, UPT, UPT, -UR19, 0x40, URZ ;  /* 0x0000004013137890 */ /* 0x000fe4000fffe1ff */
[----:B-----5:R-:W-:Y:S02]  /*06e0*/  UIADD3 UR20, UPT, UPT, -UR20, 0x40, URZ ;  /* 0x0000004014147890 */ /* 0x020fe4000fffe1ff */
[----:B------:R-:W-:Y:S02]  /*06f0*/  UIADD3 UR21, UPT, UPT, -UR21, 0x40, URZ ;  /* 0x0000004015157890 */ /* 0x000fe4000fffe1ff */
[----:B------:R-:W-:Y:S02]  /*0700*/  UIADD3 UR23, UPT, UPT, -UR23, 0x40, URZ ;  /* 0x0000004017177890 */ /* 0x000fe4000fffe1ff */
[----:B------:R-:W-:Y:S01]  /*0710*/  UIADD3 UR22, UPT, UPT, -UR22, 0x40, URZ ;  /* 0x0000004016167890 */ /* 0x000fe2000fffe1ff */
[----:B------:R-:W0:Y:S11]  /*0720*/  LDCU.64 UR4, c[0x0][0x358] ;  /* 0x00006b00ff0477ac */ /* 0x000e360008000a00 */
.L_x_3:
[----:B------:R-:W1:Y:S01]  /*0730*/  LDC.64 R10, c[0x3][0x1a0] ;  /* 0x00c06800ff0a7b82 */ /* 0x000e620000000a00 */
[----:B------:R-:W-:-:S07]  /*0740*/  IMAD.MOV.U32 R34, RZ, RZ, 0x1 ;  /* 0x00000001ff227424 */ /* 0x000fce00078e00ff */
[----:B------:R-:W2:Y:S08]  /*0750*/  LDC.64 R2, c[0x0][0x380] ;  /* 0x0000e000ff027b82 */ /* 0x000eb00000000a00 */
[----:B------:R-:W3:Y:S08]  /*0760*/  LDC.64 R8, c[0x3][0x1a8] ;  /* 0x00c06a00ff087b82 */ /* 0x000ef00000000a00 */
[----:B------:R-:W4:Y:S01]  /*0770*/  LDC.64 R6, c[0x3][0x1b0] ;  /* 0x00c06c00ff067b82 */ /* 0x000f220000000a00 */
[----:B-1----:R-:W-:-:S02]  /*0780*/  IADD3 R4, PT, PT, -R11, 0x40, RZ ;  /* 0x000000400b047810 */ /* 0x002fc40007ffe1ff */
[----:B------:R-:W-:Y:S02]  /*0790*/  IADD3 R0, PT, PT, -R10, 0x40, RZ ;  /* 0x000000400a007810 */ /* 0x000fe40007ffe1ff */
[C-C-:B--2---:R-:W-:Y:S02]  /*07a0*/  SHF.R.U64 R4, R2.reuse, R4, R3.reuse ;  /* 0x0000000402047219 */ /* 0x144fe40000001203 */
[----:B------:R-:W-:-:S03]  /*07b0*/  SHF.R.U64 R0, R2, R0, R3 ;  /* 0x0000000002007219 */ /* 0x000fc60000001203 */
[----:B------:R-:W-:Y:S02]  /*07c0*/  IMAD.SHL.U32 R11, R4, 0x40000000, RZ ;  /* 0x40000000040b7824 */ /* 0x000fe400078e00ff */
[----:B------:R-:W1:Y:S01]  /*07d0*/  LDC.64 R4, c[0x3][0x1b8] ;  /* 0x00c06e00ff047b82 */ /* 0x000e620000000a00 */
[----:B---3--:R-:W-:Y:S01]  /*07e0*/  IADD3 R8, PT, PT, -R8, 0x40, RZ ;  /* 0x0000004008087810 */ /* 0x008fe20007ffe1ff */
[----:B------:R-:W-:Y:S01]  /*07f0*/  IMAD.U32 R10, R0, -0x80000000, RZ ;  /* 0x80000000000a7824 */ /* 0x000fe200078e00ff */
[----:B------:R-:W-:Y:S02]  /*0800*/  IADD3 R0, PT, PT, -R9, 0x40, RZ ;  /* 0x0000004009007810 */ /* 0x000fe40007ffe1ff */
[C-C-:B------:R-:W-:Y:S02]  /*0810*/  SHF.R.U64 R8, R2.reuse, R8, R3.reuse ;  /* 0x0000000802087219 */ /* 0x140fe40000001203 */
[----:B------:R-:W-:Y:S02]  /*0820*/  LOP3.LUT R11, R11, 0x40000000, RZ, 0xe2, !PT ;  /* 0x400000000b0b7812 */ /* 0x000fe400078ee2ff */
[----:B------:R-:W-:Y:S01]  /*0830*/  SHF.R.U64 R0, R2, R0, R3 ;  /* 0x0000000002007219 */ /* 0x000fe20000001203 */
[----:B------:R-:W-:Y:S01]  /*0840*/  IMAD.SHL.U32 R12, R8, 0x20000000, RZ ;  /* 0x20000000080c7824 */ /* 0x000fe200078e00ff */
[----:B----4-:R-:W-:Y:S01]  /*0850*/  IADD3 R6, PT, PT, -R6, 0x40, RZ ;  /* 0x0000004006067810 */ /* 0x010fe20007ffe1ff */
[----:B------:R-:W2:Y:S01]  /*0860*/  LDC.64 R8, c[0x3][0x1c0] ;  /* 0x00c07000ff087b82 */ /* 0x000ea20000000a00 */
[----:B------:R-:W-:Y:S01]  /*0870*/  LOP3.LUT R11, R11, 0xbfffffff, R10, 0xf8, !PT ;  /* 0xbfffffff0b0b7812 */ /* 0x000fe200078ef80a */
[----:B------:R-:W-:Y:S01]  /*0880*/  IMAD.SHL.U32 R0, R0, 0x10000000, RZ ;  /* 0x1000000000007824 */ /* 0x000fe200078e00ff */
[----:B------:R-:W-:-:S02]  /*0890*/  LOP3.LUT R10, R12, 0x20000000, RZ, 0xe2, !PT ;  /* 0x200000000c0a7812 */ /* 0x000fc400078ee2ff */
[----:B------:R-:W-:Y:S02]  /*08a0*/  SHF.R.U64 R6, R2, R6, R3 ;  /* 0x0000000602067219 */ /* 0x000fe40000001203 */
[----:B------:R-:W-:Y:S02]  /*08b0*/  IADD3 R7, PT, PT, -R7, 0x40, RZ ;  /* 0x0000004007077810 */ /* 0x000fe40007ffe1ff */
[----:B------:R-:W-:Y:S01]  /*08c0*/  LOP3.LUT R10, R10, 0xdfffffff, R11, 0xf8, !PT ;  /* 0xdfffffff0a0a7812 */ /* 0x000fe200078ef80b */
[----:B------:R-:W-:Y:S01]  /*08d0*/  IMAD.SHL.U32 R12, R6, 0x8000000, RZ ;  /* 0x08000000060c7824 */ /* 0x000fe200078e00ff */
[----:B------:R-:W-:Y:S02]  /*08e0*/  LOP3.LUT R11, R0, 0x10000000, RZ, 0xe2, !PT ;  /* 0x10000000000b7812 */ /* 0x000fe400078ee2ff */
[----:B------:R-:W-:Y:S02]  /*08f0*/  SHF.R.U64 R0, R2, R7, R3 ;  /* 0x0000000702007219 */ /* 0x000fe40000001203 */
[----:B------:R-:W-:Y:S01]  /*0900*/  LOP3.LUT R11, R11, 0xefffffff, R10, 0xf8, !PT ;  /* 0xefffffff0b0b7812 */ /* 0x000fe200078ef80a */
[----:B------:R-:W3:Y:S01]  /*0910*/  LDC.64 R6, c[0x3][0x1c8] ;  /* 0x00c07200ff067b82 */ /* 0x000ee20000000a00 */
[----:B------:R-:W-:Y:S01]  /*0920*/  LOP3.LUT R10, R12, 0x8000000, RZ, 0xe2, !PT ;  /* 0x080000000c0a7812 */ /* 0x000fe200078ee2ff */
[----:B------:R-:W-:Y:S01]  /*0930*/  IMAD.SHL.U32 R12, R0, 0x4000000, RZ ;  /* 0x04000000000c7824 */ /* 0x000fe200078e00ff */
[----:B-1----:R-:W-:-:S02]  /*0940*/  IADD3 R4, PT, PT, -R4, 0x40, RZ ;  /* 0x0000004004047810 */ /* 0x002fc40007ffe1ff */
[----:B------:R-:W-:Y:S02]  /*0950*/  LOP3.LUT R0, R10, 0xf7ffffff, R11, 0xf8, !PT ;  /* 0xf7ffffff0a007812 */ /* 0x000fe400078ef80b */
[----:B------:R-:W-:Y:S02]  /*0960*/  LOP3.LUT R11, R12, 0x4000000, RZ, 0xe2, !PT ;  /* 0x040000000c0b7812 */ /* 0x000fe400078ee2ff */
[--C-:B------:R-:W-:Y:S02]  /*0970*/  SHF.R.U64 R4, R2, R4, R3.reuse ;  /* 0x0000000402047219 */ /* 0x100fe40000001203 */
[----:B------:R-:W-:Y:S02]  /*0980*/  IADD3 R5, PT, PT, -R5, 0x40, RZ ;  /* 0x0000004005057810 */ /* 0x000fe40007ffe1ff */
[----:B------:R-:W-:Y:S01]  /*0990*/  LOP3.LUT R11, R11, 0xfbffffff, R0, 0xf8, !PT ;  /* 0xfbffffff0b0b7812 */ /* 0x000fe200078ef800 */
[----:B------:R-:W-:Y:S01]  /*09a0*/  IMAD.SHL.U32 R10, R4, 0x2000000, RZ ;  /* 0x02000000040a7824 */ /* 0x000fe200078e00ff */
[----:B------:R-:W-:-:S02]  /*09b0*/  SHF.R.U64 R0, R2, R5, R3 ;  /* 0x0000000502007219 */ /* 0x000fc40000001203 */
[----:B--2---:R-:W-:Y:S01]  /*09c0*/  IADD3 R8, PT, PT, -R8, 0x40, RZ ;  /* 0x0000004008087810 */ /* 0x004fe20007ffe1ff */
[----:B------:R-:W1:Y:S01]  /*09d0*/  LDC.64 R4, c[0x3][0x1d0] ;  /* 0x00c07400ff047b82 */ /* 0x000e620000000a00 */
[----:B------:R-:W-:Y:S01]  /*09e0*/  LOP3.LUT R10, R10, 0x2000000, RZ, 0xe2, !PT ;  /* 0x020000000a0a7812 */ /* 0x000fe200078ee2ff */
[----:B------:R-:W-:Y:S01]  /*09f0*/  IMAD.SHL.U32 R12, R0, 0x1000000, RZ ;  /* 0x01000000000c7824 */ /* 0x000fe200078e00ff */
[----:B------:R-:W-:Y:S02]  /*0a00*/  SHF.R.U64 R8, R2, R8, R3 ;  /* 0x0000000802087219 */ /* 0x000fe40000001203 */
[----:B------:R-:W-:Y:S02]  /*0a10*/  IADD3 R9, PT, PT, -R9, 0x40, RZ ;  /* 0x0000004009097810 */ /* 0x000fe40007ffe1ff */
[----:B------:R-:W-:Y:S01]  /*0a20*/  LOP3.LUT R0, R10, 0xfdffffff, R11, 0xf8, !PT ;  /* 0xfdffffff0a007812 */ /* 0x000fe200078ef80b */
[----:B------:R-:W-:Y:S01]  /*0a30*/  IMAD.SHL.U32 R8, R8, 0x800000, RZ ;  /* 0x0080000008087824 */ /* 0x000fe200078e00ff */
[----:B------:R-:W-:-:S02]  /*0a40*/  LOP3.LUT R11, R12, 0x1000000, RZ, 0xe2, !PT ;  /* 0x010000000c0b7812 */ /* 0x000fc400078ee2ff */
[----:B------:R-:W-:Y:S02]  /*0a50*/  SHF.R.U64 R9, R2, R9, R3 ;  /* 0x0000000902097219 */ /* 0x000fe40000001203 */
[----:B------:R-:W-:Y:S02]  /*0a60*/  LOP3.LUT R11, R11, 0xfeffffff, R0, 0xf8, !PT ;  /* 0xfeffffff0b0b7812 */ /* 0x000fe400078ef800 */
[----:B------:R-:W-:Y:S01]  /*0a70*/  LOP3.LUT R0, R8, 0x800000, RZ, 0xe2, !PT ;  /* 0x0080000008007812 */ /* 0x000fe200078ee2ff */
[----:B------:R-:W-:Y:S01]  /*0a80*/  IMAD.SHL.U32 R10, R9, 0x400000, RZ ;  /* 0x00400000090a7824 */ /* 0x000fe200078e00ff */
[----:B---3--:R-:W-:Y:S01]  /*0a90*/  IADD3 R6, PT, PT, -R6, 0x40, RZ ;  /* 0x0000004006067810 */ /* 0x008fe20007ffe1ff */
[----:B------:R-:W2:Y:S01]  /*0aa0*/  LDC.64 R8, c[0x3][0x1d8] ;  /* 0x00c07600ff087b82 */ /* 0x000ea20000000a00 */
[----:B------:R-:W-:Y:S02]  /*0ab0*/  LOP3.LUT R0, R0, 0xff7fffff, R11, 0xf8, !PT ;  /* 0xff7fffff00007812 */ /* 0x000fe400078ef80b */
[----:B------:R-:W-:-:S02]  /*0ac0*/  LOP3.LUT R11, R10, 0x400000, RZ, 0xe2, !PT ;  /* 0x004000000a0b7812 */ /* 0x000fc400078ee2ff */
[--C-:B------:R-:W-:Y:S02]  /*0ad0*/  SHF.R.U64 R6, R2, R6, R3.reuse ;  /* 0x0000000602067219 */ /* 0x100fe40000001203 */
[----:B------:R-:W-:Y:S02]  /*0ae0*/  IADD3 R7, PT, PT, -R7, 0x40, RZ ;  /* 0x0000004007077810 */ /* 0x000fe40007ffe1ff */
[----:B------:R-:W-:Y:S01]  /*0af0*/  LOP3.LUT R11, R11, 0xffbfffff, R0, 0xf8, !PT ;  /* 0xffbfffff0b0b7812 */ /* 0x000fe200078ef800 */
[----:B------:R-:W-:Y:S01]  /*0b00*/  IMAD.SHL.U32 R10, R6, 0x200000, RZ ;  /* 0x00200000060a7824 */ /* 0x000fe200078e00ff */
[--C-:B------:R-:W-:Y:S02]  /*0b10*/  SHF.R.U64 R0, R2, R7, R3.reuse ;  /* 0x0000000702007219 */ /* 0x100fe40000001203 */
[----:B-1----:R-:W-:Y:S01]  /*0b20*/  IADD3 R4, PT, PT, -R4, 0x40, RZ ;  /* 0x0000004004047810 */ /* 0x002fe20007ffe1ff */
[----:B------:R-:W1:Y:S01]  /*0b30*/  LDC.64 R6, c[0x3][0x1e0] ;  /* 0x00c07800ff067b82 */ /* 0x000e620000000a00 */
[----:B------:R-:W-:Y:S01]  /*0b40*/  LOP3.LUT R10, R10, 0x200000, RZ, 0xe2, !PT ;  /* 0x002000000a0a7812 */ /* 0x000fe200078ee2ff */
[----:B------:R-:W-:Y:S01]  /*0b50*/  IMAD.SHL.U32 R0, R0, 0x100000, RZ ;  /* 0x0010000000007824 */ /* 0x000fe200078e00ff */
[----:B------:R-:W-:-:S02]  /*0b60*/  SHF.R.U64 R4, R2, R4, R3 ;  /* 0x0000000402047219 */ /* 0x000fc40000001203 */
[----:B------:R-:W-:Y:S02]  /*0b70*/  LOP3.LUT R10, R10, 0xffdfffff, R11, 0xf8, !PT ;  /* 0xffdfffff0a0a7812 */ /* 0x000fe400078ef80b */
[----:B------:R-:W-:Y:S01]  /*0b80*/  LOP3.LUT R11, R0, 0x100000, RZ, 0xe2, !PT ;  /* 0x00100000000b7812 */ /* 0x000fe200078ee2ff */
[----:B------:R-:W-:Y:S01]  /*0b90*/  IMAD.SHL.U32 R12, R4, 0x80000, RZ ;  /* 0x00080000040c7824 */ /* 0x000fe200078e00ff */
[----:B------:R-:W-:Y:S02]  /*0ba0*/  IADD3 R0, PT, PT, -R5, 0x40, RZ ;  /* 0x0000004005007810 */ /* 0x000fe40007ffe1ff */
[----:B------:R-:W-:Y:S01]  /*0bb0*/  LOP3.LUT R11, R11, 0xffefffff, R10, 0xf8, !PT ;  /* 0xffefffff0b0b7812 */ /* 0x000fe200078ef80a */
[----:B------:R-:W3:Y:S01]  /*0bc0*/  LDC.64 R4, c[0x3][0x1e8] ;  /* 0x00c07a00ff047b82 */ /* 0x000ee20000000a00 */
[----:B------:R-:W-:Y:S02]  /*0bd0*/  LOP3.LUT R12, R12, 0x80000, RZ, 0xe2, !PT ;  /* 0x000800000c0c7812 */ /* 0x000fe400078ee2ff */
[----:B------:R-:W-:-:S02]  /*0be0*/  SHF.R.U64 R0, R2, R0, R3 ;  /* 0x0000000002007219 */ /* 0x000fc40000001203 */
[----:B--2---:R-:W-:Y:S02]  /*0bf0*/  IADD3 R8, PT, PT, -R8, 0x40, RZ ;  /* 0x0000004008087810 */ /* 0x004fe40007ffe1ff */
[----:B------:R-:W-:Y:S01]  /*0c00*/  LOP3.LUT R12, R12, 0xfff7ffff, R11, 0xf8, !PT ;  /* 0xfff7ffff0c0c7812 */ /* 0x000fe200078ef80b */
[----:B------:R-:W-:Y:S01]  /*0c10*/  IMAD.SHL.U32 R11, R0, 0x40000, RZ ;  /* 0x00040000000b7824 */ /* 0x000fe200078e00ff */
[--C-:B------:R-:W-:Y:S02]  /*0c20*/  SHF.R.U64 R10, R2, R8, R3.reuse ;  /* 0x00000008020a7219 */ /* 0x100fe40000001203 */
[----:B------:R-:W-:Y:S02]  /*0c30*/  IADD3 R0, PT, PT, -R9, 0x40, RZ ;  /* 0x0000004009007810 */ /* 0x000fe40007ffe1ff */
[----:B------:R-:W-:Y:S01]  /*0c40*/  LOP3.LUT R11, R11, 0x40000, RZ, 0xe2, !PT ;  /* 0x000400000b0b7812 */ /* 0x000fe200078ee2ff */
[----:B------:R-:W-:Y:S01]  /*0c50*/  IMAD.SHL.U32 R10, R10, 0x20000, RZ ;  /* 0x000200000a0a7824 */ /* 0x000fe200078e00ff */
[----:B------:R-:W-:Y:S01]  /*0c60*/  SHF.R.U64 R0, R2, R0, R3 ;  /* 0x0000000002007219 */ /* 0x000fe20000001203 */
[----:B------:R-:W2:Y:S01]  /*0c70*/  LDC.64 R8, c[0x3][0x1f0] ;  /* 0x00c07c00ff087b82 */ /* 0x000ea20000000a00 */
[----:B-1----:R-:W-:-:S02]  /*0c80*/  IADD3 R6, PT, PT, -R6, 0x40, RZ ;  /* 0x0000004006067810 */ /* 0x002fc40007ffe1ff */
[----:B------:R-:W-:Y:S01]  /*0c90*/  LOP3.LUT R11, R11, 0xfffbffff, R12, 0xf8, !PT ;  /* 0xfffbffff0b0b7812 */ /* 0x000fe200078ef80c */
[----:B------:R-:W-:Y:S01]  /*0ca0*/  IMAD.U32 R12, R0, 0x10000, RZ ;  /* 0x00010000000c7824 */ /* 0x000fe200078e00ff */
[----:B------:R-:W-:Y:S02]  /*0cb0*/  LOP3.LUT R10, R10, 0x20000, RZ, 0xe2, !PT ;  /* 0x000200000a0a7812 */ /* 0x000fe400078ee2ff */
        /* <DEDUP_REMOVED lines=10> */
[----:B------:R-:W1:Y:S01]  /*0d60*/  LDC.64 R6, c[0x3][0x1f8] ;  /* 0x00c07e00ff067b82 */ /* 0x000e620000000a00 */
[----:B------:R-:W-:Y:S02]  /*0d70*/  LOP3.LUT R0, R0, 0xffff7fff, R11, 0xf8, !PT ;  /* 0xffff7fff00007812 */ /* 0x000fe400078ef80b */
[----:B------:R-:W-:-:S02]  /*0d80*/  LOP3.LUT R11, R10, 0x4000, RZ, 0xe2, !PT ;  /* 0x000040000a0b7812 */ /* 0x000fc400078ee2ff */
[--C-:B------:R-:W-:Y:S02]  /*0d90*/  SHF.R.U64 R4, R2, R4, R3.reuse ;  /* 0x0000000402047219 */ /* 0x100fe40000001203 */
[----:B------:R-:W-:Y:S02]  /*0da0*/  IADD3 R5, PT, PT, -R5, 0x40, RZ ;  /* 0x0000004005057810 */ /* 0x000fe40007ffe1ff */
[----:B------:R-:W-:Y:S01]  /*0db0*/  LOP3.LUT R11, R11, 0xffffbfff, R0, 0xf8, !PT ;  /* 0xffffbfff0b0b7812 */ /* 0x000fe200078ef800 */
[----:B------:R-:W-:Y:S01]  /*0dc0*/  IMAD.SHL.U32 R10, R4, 0x2000, RZ ;  /* 0x00002000040a7824 */ /* 0x000fe200078e00ff */
[--C-:B------:R-:W-:Y:S02]  /*0dd0*/  SHF.R.U64 R0, R2, R5, R3.reuse ;  /* 0x0000000502007219 */ /* 0x100fe40000001203 */
[----:B------:R-:W3:Y:S01]  /*0de0*/  LDC.64 R4, c[0x3][0x200] ;  /* 0x00c08000ff047b82 */ /* 0x000ee20000000a00 */
[----:B--2---:R-:W-:Y:S02]  /*0df0*/  IADD3 R8, PT, PT, -R8, 0x40, RZ ;  /* 0x0000004008087810 */ /* 0x004fe40007ffe1ff */
[----:B------:R-:W-:Y:S01]  /*0e00*/  LOP3.LUT R10, R10, 0x2000, RZ, 0xe2, !PT ;  /* 0x000020000a0a7812 */ /* 0x000fe200078ee2ff */
[----:B------:R-:W-:Y:S01]  /*0e10*/  IMAD.SHL.U32 R12, R0, 0x1000, RZ ;  /* 0x00001000000c7824 */ /* 0x000fe200078e00ff */
[----:B------:R-:W-:-:S02]  /*0e20*/  SHF.R.U64 R8, R2, R8, R3 ;  /* 0x0000000802087219 */ /* 0x000fc40000001203 */
[----:B------:R-:W-:Y:S02]  /*0e30*/  IADD3 R9, PT, PT, -R9, 0x40, RZ ;  /* 0x0000004009097810 */ /* 0x000fe40007ffe1ff */
[----:B------:R-:W-:Y:S01]  /*0e40*/  LOP3.LUT R0, R10, 0xffffdfff, R11, 0xf8, !PT ;  /* 0xffffdfff0a007812 */ /* 0x000fe200078ef80b */
[----:B------:R-:W-:Y:S01]  /*0e50*/  IMAD.SHL.U32 R8, R8, 0x800, RZ ;  /* 0x0000080008087824 */ /* 0x000fe200078e00ff */
[----:B------:R-:W-:Y:S02]  /*0e60*/  SHF.R.U64 R9, R2, R9, R3 ;  /* 0x0000000902097219 */ /* 0x000fe40000001203 */
[----:B------:R-:W-:Y:S02]  /*0e70*/  LOP3.LUT R11, R12, 0x1000, RZ, 0xe2, !PT ;  /* 0x000010000c0b7812 */ /* 0x000fe400078ee2ff */
[----:B-1----:R-:W-:Y:S01]  /*0e80*/  IADD3 R6, PT, PT, -R6, 0x40, RZ ;  /* 0x0000004006067810 */ /* 0x002fe20007ffe1ff */
[----:B------:R-:W-:Y:S01]  /*0e90*/  IMAD.SHL.U32 R9, R9, 0x400, RZ ;  /* 0x0000040009097824 */ /* 0x000fe200078e00ff */
[----:B------:R-:W-:-:S02]  /*0ea0*/  LOP3.LUT R11, R11, 0xffffefff, R0, 0xf8, !PT ;  /* 0xffffefff0b0b7812 */ /* 0x000fc400078ef800 */
[----:B------:R-:W-:Y:S02]  /*0eb0*/  LOP3.LUT R0, R8, 0x800, RZ, 0xe2, !PT ;  /* 0x0000080008007812 */ /* 0x000fe400078ee2ff */
[----:B------:R-:W-:Y:S02]  /*0ec0*/  LOP3.LUT R13, R9, 0x400, RZ, 0xe2, !PT ;  /* 0x00000400090d7812 */ /* 0x000fe400078ee2ff */
[----:B------:R-:W-:Y:S01]  /*0ed0*/  LOP3.LUT R0, R0, 0xfffff7ff, R11, 0xf8, !PT ;  /* 0xfffff7ff00007812 */ /* 0x000fe200078ef80b */
[----:B------:R-:W1:Y:S01]  /*0ee0*/  LDC.64 R8, c[0x3][0x220] ;  /* 0x00c08800ff087b82 */ /* 0x000e620000000a00 */
[--C-:B------:R-:W-:Y:S02]  /*0ef0*/  SHF.R.U64 R6, R2, R6, R3.reuse ;  /* 0x0000000602067219 */ /* 0x100fe40000001203 */
[----:B------:R-:W-:Y:S02]  /*0f00*/  IADD3 R7, PT, PT, -R7, 0x40, RZ ;  /* 0x0000004007077810 */ /* 0x000fe40007ffe1ff */
[----:B------:R-:W-:Y:S01]  /*0f10*/  LOP3.LUT R13, R13, 0xfffffbff, R0, 0xf8, !PT ;  /* 0xfffffbff0d0d7812 */ /* 0x000fe200078ef800 */
[----:B------:R-:W-:Y:S01]  /*0f20*/  IMAD.SHL.U32 R0, R6, 0x200, RZ ;  /* 0x0000020006007824 */ /* 0x000fe200078e00ff */
[----:B------:R-:W-:Y:S01]  /*0f30*/  SHF.R.U64 R7, R2, R7, R3 ;  /* 0x0000000702077219 */ /* 0x000fe20000001203 */
[----:B------:R-:W2:Y:S01]  /*0f40*/  LDC.64 R10, c[0x3][0x208] ;  /* 0x00c08200ff0a7b82 */ /* 0x000ea20000000a00 */
[----:B---3--:R-:W-:-:S02]  /*0f50*/  IADD3 R4, PT, PT, -R4, 0x40, RZ ;  /* 0x0000004004047810 */ /* 0x008fc40007ffe1ff */
[----:B------:R-:W-:Y:S01]  /*0f60*/  LOP3.LUT R0, R0, 0x200, RZ, 0xe2, !PT ;  /* 0x0000020000007812 */ /* 0x000fe200078ee2ff */
[----:B------:R-:W-:Y:S01]  /*0f70*/  IMAD.SHL.U32 R7, R7, 0x100, RZ ;  /* 0x0000010007077824 */ /* 0x000fe200078e00ff */
[----:B------:R-:W-:Y:S02]  /*0f80*/  SHF.R.U64 R4, R2, R4, R3 ;  /* 0x0000000402047219 */ /* 0x000fe40000001203 */
[----:B------:R-:W-:Y:S02]  /*0f90*/  IADD3 R5, PT, PT, -R5, 0x40, RZ ;  /* 0x0000004005057810 */ /* 0x000fe40007ffe1ff */
[----:B------:R-:W-:Y:S01]  /*0fa0*/  LOP3.LUT R0, R0, 0xfffffdff, R13, 0xf8, !PT ;  /* 0xfffffdff00007812 */ /* 0x000fe200078ef80d */
[----:B------:R-:W-:Y:S01]  /*0fb0*/  IMAD.SHL.U32 R4, R4, 0x80, RZ ;  /* 0x0000008004047824 */ /* 0x000fe200078e00ff */
[----:B------:R-:W-:Y:S02]  /*0fc0*/  LOP3.LUT R7, R7, 0x100, RZ, 0xe2, !PT ;  /* 0x0000010007077812 */ /* 0x000fe400078ee2ff */
[----:B------:R-:W-:-:S02]  /*0fd0*/  SHF.R.U64 R5, R2, R5, R3 ;  /* 0x0000000502057219 */ /* 0x000fc40000001203 */
[----:B------:R-:W-:Y:S02]  /*0fe0*/  LOP3.LUT R7, R7, 0xfffffeff, R0, 0xf8, !PT ;  /* 0xfffffeff07077812 */ /* 0x000fe400078ef800 */
[----:B------:R-:W-:Y:S01]  /*0ff0*/  LOP3.LUT R0, R4, 0x80, RZ, 0xe2, !PT ;  /* 0x0000008004007812 */ /* 0x000fe200078ee2ff */
[----:B------:R-:W-:Y:S01]  /*1000*/  IMAD.SHL.U32 R15, R5, 0x40, RZ ;  /* 0x00000040050f7824 */ /* 0x000fe200078e00ff */
[----:B-1----:R-:W-:Y:S01]  /*1010*/  IADD3 R8, PT, PT, -R8, 0x40, RZ ;  /* 0x0000004008087810 */ /* 0x002fe20007ffe1ff */
[----:B------:R-:W1:Y:S01]  /*1020*/  LDC.64 R4, c[0x3][0x210] ;  /* 0x00c08400ff047b82 */ /* 0x000e620000000a00 */
[----:B------:R-:W-:Y:S02]  /*1030*/  LOP3.LUT R0, R0, 0xffffff7f, R7, 0xf8, !PT ;  /* 0xffffff7f00007812 */ /* 0x000fe400078ef807 */
[----:B------:R-:W-:Y:S02]  /*1040*/  LOP3.LUT R15, R15, 0x40, RZ, 0xe2, !PT ;  /* 0x000000400f0f7812 */ /* 0x000fe400078ee2ff */
[----:B--2---:R-:W-:-:S02]  /*1050*/  IADD3 R10, PT, PT, -R10, 0x40, RZ ;  /* 0x000000400a0a7810 */ /* 0x004fc40007ffe1ff */
[----:B------:R-:W-:Y:S01]  /*1060*/  LOP3.LUT R15, R15, 0xffffffbf, R0, 0xf8, !PT ;  /* 0xffffffbf0f0f7812 */ /* 0x000fe200078ef800 */
[----:B------:R-:W2:Y:S01]  /*1070*/  LDC.64 R6, c[0x3][0x228] ;  /* 0x00c08a00ff067b82 */ /* 0x000ea20000000a00 */
[--C-:B------:R-:W-:Y:S02]  /*1080*/  SHF.R.U64 R12, R2, R10, R3.reuse ;  /* 0x0000000a020c7219 */ /* 0x100fe40000001203 */
[----:B------:R-:W-:Y:S02]  /*1090*/  IADD3 R0, PT, PT, -R11, 0x40, RZ ;  /* 0x000000400b007810 */ /* 0x000fe40007ffe1ff */
[----:B------:R-:W-:Y:S01]  /*10a0*/  IADD3 R9, PT, PT, -R9, 0x40, RZ ;  /* 0x0000004009097810 */ /* 0x000fe20007ffe1ff */
[----:B------:R-:W-:Y:S01]  /*10b0*/  IMAD.SHL.U32 R12, R12, 0x20, RZ ;  /* 0x000000200c0c7824 */ /* 0x000fe200078e00ff */
[C-C-:B------:R-:W-:Y:S01]  /*10c0*/  SHF.R.U64 R0, R2.reuse, R0, R3.reuse ;  /* 0x0000000002007219 */ /* 0x140fe20000001203 */
[----:B------:R-:W3:Y:S01]  /*10d0*/  LDC.64 R10, c[0x3][0x230] ;  /* 0x00c08c00ff0a7b82 */ /* 0x000ee20000000a00 */
[----:B------:R-:W-:-:S02]  /*10e0*/  SHF.R.U64 R8, R2, R8, R3 ;  /* 0x0000000802087219 */ /* 0x000fc40000001203 */
[----:B------:R-:W-:Y:S01]  /*10f0*/  SHF.R.U64 R9, R2, R9, R3 ;  /* 0x0000000902097219 */ /* 0x000fe20000001203 */
[----:B------:R-:W-:Y:S01]  /*1100*/  IMAD.SHL.U32 R0, R0, 0x10, RZ ;  /* 0x0000001000007824 */ /* 0x000fe200078e00ff */
[----:B------:R-:W-:Y:S02]  /*1110*/  LOP3.LUT R14, R12, 0x20, RZ, 0xe2, !PT ;  /* 0x000000200c0e7812 */ /* 0x000fe400078ee2ff */
[----:B------:R-:W-:Y:S02]  /*1120*/  LOP3.LUT R12, R8, 0x1, RZ, 0xc0, !PT ;  /* 0x00000001080c7812 */ /* 0x000fe400078ec0ff */
[----:B------:R-:W-:Y:S02]  /*1130*/  LOP3.LUT R13, R9, 0x1, RZ, 0xc0, !PT ;  /* 0x00000001090d7812 */ /* 0x000fe400078ec0ff */
[----:B------:R-:W-:Y:S01]  /*1140*/  LOP3.LUT R31, R0, 0x10, RZ, 0xe2, !PT ;  /* 0x00000010001f7812 */ /* 0x000fe200078ee2ff */
[----:B------:R-:W-:Y:S01]  /*1150*/  IMAD.U32 R0, R12, -0x80000000, RZ ;  /* 0x800000000c007824 */ /* 0x000fe200078e00ff */
[----:B-1----:R-:W-:Y:S01]  /*1160*/  IADD3 R4, PT, PT, -R4, 0x40, RZ ;  /* 0x0000004004047810 */ /* 0x002fe20007ffe1ff */
[----:B------:R-:W-:Y:S01]  /*1170*/  IMAD.SHL.U32 R17, R13, 0x40000000, RZ ;  /* 0x400000000d117824 */ /* 0x000fe200078e00ff */
[----:B------:R-:W-:-:S02]  /*1180*/  LOP3.LUT R8, R14, 0xffffffdf, R15, 0xf8, !PT ;  /* 0xffffffdf0e087812 */ /* 0x000fc400078ef80f */
[----:B--2---:R-:W-:Y:S02]  /*1190*/  IADD3 R6, PT, PT, -R6, 0x40, RZ ;  /* 0x0000004006067810 */ /* 0x004fe40007ffe1ff */
[----:B------:R-:W-:Y:S02]  /*11a0*/  LOP3.LUT R17, R17, 0xbfffffff, R0, 0xf8, !PT ;  /* 0xbfffffff11117812 */ /* 0x000fe400078ef800 */
[C-C-:B------:R-:W-:Y:S02]  /*11b0*/  SHF.R.U64 R14, R2.reuse, R6, R3.reuse ;  /* 0x00000006020e7219 */ /* 0x140fe40000001203 */
[----:B------:R-:W-:Y:S02]  /*11c0*/  IADD3 R0, PT, PT, -R7, 0x40, RZ ;  /* 0x0000004007007810 */ /* 0x000fe40007ffe1ff */
[----:B------:R-:W1:Y:S01]  /*11d0*/  LDC.64 R6, c[0x3][0x218] ;  /* 0x00c08600ff067b82 */ /* 0x000e620000000a00 */
[----:B------:R-:W-:Y:S02]  /*11e0*/  SHF.R.U64 R4, R2, R4, R3 ;  /* 0x0000000402047219 */ /* 0x000fe40000001203 */
[----:B------:R-:W-:-:S02]  /*11f0*/  LOP3.LUT R14, R14, 0x1, RZ, 0xc0, !PT ;  /* 0x000000010e0e7812 */ /* 0x000fc400078ec0ff */
[----:B------:R-:W-:Y:S01]  /*1200*/  LOP3.LUT R31, R31, 0xffffffef, R8, 0xf8, !PT ;  /* 0xffffffef1f1f7812 */ /* 0x000fe200078ef808 */
[----:B------:R-:W-:Y:S01]  /*1210*/  IMAD.SHL.U32 R4, R4, 0x8, RZ ;  /* 0x0000000804047824 */ /* 0x000fe200078e00ff */
[----:B------:R-:W-:Y:S01]  /*1220*/  SHF.R.U64 R0, R2, R0, R3 ;  /* 0x0000000002007219 */ /* 0x000fe20000001203 */
[----:B------:R-:W2:Y:S01]  /*1230*/  LDC.64 R8, c[0x3][0x238] ;  /* 0x00c08e00ff087b82 */ /* 0x000ea20000000a00 */
[----:B------:R-:W-:Y:S02]  /*1240*/  IADD3 R5, PT, PT, -R5, 0x40, RZ ;  /* 0x0000004005057810 */ /* 0x000fe40007ffe1ff */
[----:B------:R-:W-:Y:S01]  /*1250*/  LOP3.LUT R32, R4, 0x8, RZ, 0xe2, !PT ;  /* 0x0000000804207812 */ /* 0x000fe200078ee2ff */
[----:B------:R-:W-:Y:S01]  /*1260*/  IMAD.SHL.U32 R4, R14, 0x20000000, RZ ;  /* 0x200000000e047824 */ /* 0x000fe200078e00ff */
[----:B------:R-:W-:Y:S02]  /*1270*/  LOP3.LUT R15, R0, 0x1, RZ, 0xc0, !PT ;  /* 0x00000001000f7812 */ /* 0x000fe400078ec0ff */
[----:B---3--:R-:W-:-:S02]  /*1280*/  IADD3 R10, PT, PT, -R10, 0x40, RZ ;  /* 0x000000400a0a7810 */ /* 0x008fc40007ffe1ff */
[----:B------:R-:W-:Y:S01]  /*1290*/  LOP3.LUT R4, R4, 0xdfffffff, R17, 0xf8, !PT ;  /* 0xdfffffff04047812 */ /* 0x000fe200078ef811 */
[----:B------:R-:W-:Y:S01]  /*12a0*/  IMAD.SHL.U32 R17, R15, 0x10000000, RZ ;  /* 0x100000000f117824 */ /* 0x000fe200078e00ff */
[C-C-:B------:R-:W-:Y:S02]  /*12b0*/  SHF.R.U64 R30, R2.reuse, R5, R3.reuse ;  /* 0x00000005021e7219 */ /* 0x140fe40000001203 */
[----:B------:R-:W-:Y:S02]  /*12c0*/  SHF.R.U64 R0, R2, R10, R3 ;  /* 0x0000000a02007219 */ /* 0x000fe40000001203 */
[----:B------:R-:W-:Y:S01]  /*12d0*/  LOP3.LUT R17, R17, 0xefffffff, R4, 0xf8, !PT ;  /* 0xefffffff11117812 */ /* 0x000fe200078ef804 */
[----:B------:R-:W-:Y:S01]  /*12e0*/  IMAD.SHL.U32 R30, R30, 0x4, RZ ;  /* 0x000000041e1e7824 */ /* 0x000fe200078e00ff */
[----:B------:R-:W3:Y:S01]  /*12f0*/  LDC.64 R4, c[0x3][0x240] ;  /* 0x00c09000ff047b82 */ /* 0x000ee20000000a00 */
[----:B-1----:R-:W-:Y:S02]  /*1300*/  IADD3 R6, PT, PT, -R6, 0x40, RZ ;  /* 0x0000004006067810 */ /* 0x002fe40007ffe1ff */
[----:B------:R-:W-:-:S02]  /*1310*/  IADD3 R11, PT, PT, -R11, 0x40, RZ ;  /* 0x000000400b0b7810 */ /* 0x000fc40007ffe1ff */
[--C-:B------:R-:W-:Y:S02]  /*1320*/  SHF.R.U64 R6, R2, R6, R3.reuse ;  /* 0x0000000602067219 */ /* 0x100fe40000001203 */
[----:B------:R-:W-:Y:S02]  /*1330*/  LOP3.LUT R0, R0, 0x1, RZ, 0xc0, !PT ;  /* 0x0000000100007812 */ /* 0x000fe400078ec0ff */
[----:B------:R-:W-:Y:S01]  /*1340*/  SHF.R.U64 R10, R2, R11, R3 ;  /* 0x0000000b020a7219 */ /* 0x000fe20000001203 */
[----:B------:R-:W-:Y:S01]  /*1350*/  IMAD.SHL.U32 R6, R6, 0x2, RZ ;  /* 0x0000000206067824 */ /* 0x000fe200078e00ff */
[----:B------:R-:W-:Y:S01]  /*1360*/  LOP3.LUT R32, R32, 0xfffffff7, R31, 0xf8, !PT ;  /* 0xfffffff720207812 */ /* 0x000fe200078ef81f */
[----:B------:R-:W-:Y:S01]  /*1370*/  IMAD.SHL.U32 R16, R0, 0x8000000, RZ ;  /* 0x0800000000107824 */ /* 0x000fe200078e00ff */
[----:B------:R-:W-:Y:S02]  /*1380*/  LOP3.LUT R31, R30, 0x4, RZ, 0xe2, !PT ;  /* 0x000000041e1f7812 */ /* 0x000fe400078ee2ff */
[----:B--2---:R-:W-:-:S02]  /*1390*/  IADD3 R8, PT, PT, -R8, 0x40, RZ ;  /* 0x0000004008087810 */ /* 0x004fc40007ffe1ff */
[----:B------:R-:W-:Y:S02]  /*13a0*/  LOP3.LUT R10, R10, 0x1, RZ, 0xc0, !PT ;  /* 0x000000010a0a7812 */ /* 0x000fe400078ec0ff */
[----:B------:R-:W-:Y:S02]  /*13b0*/  LOP3.LUT R31, R31, 0xfffffffb, R32, 0xf8, !PT ;  /* 0xfffffffb1f1f7812 */ /* 0x000fe400078ef820 */
[----:B------:R-:W-:Y:S02]  /*13c0*/  SHF.R.U64 R8, R2, R8, R3 ;  /* 0x0000000802087219 */ /* 0x000fe40000001203 */
[----:B------:R-:W-:Y:S02]  /*13d0*/  IADD3 R9, PT, PT, -R9, 0x40, RZ ;  /* 0x0000004009097810 */ /* 0x000fe40007ffe1ff */
[----:B------:R-:W-:Y:S02]  /*13e0*/  IADD3 R11, PT, PT, -R7, 0x40, RZ ;  /* 0x00000040070b7810 */ /* 0x000fe40007ffe1ff */
[----:B------:R-:W-:-:S02]  /*13f0*/  LOP3.LUT R32, R6, 0x2, RZ, 0xe2, !PT ;  /* 0x0000000206207812 */ /* 0x000fc400078ee2ff */
[----:B------:R-:W-:Y:S01]  /*1400*/  LOP3.LUT R16, R16, 0xf7ffffff, R17, 0xf8, !PT ;  /* 0xf7ffffff10107812 */ /* 0x000fe200078ef811 */
[----:B------:R-:W1:Y:S01]  /*1410*/  LDC.64 R6, c[0x3][0x248] ;  /* 0x00c09200ff067b82 */ /* 0x000e620000000a00 */
[----:B------:R-:W-:Y:S01]  /*1420*/  IMAD.SHL.U32 R17, R10, 0x4000000, RZ ;  /* 0x040000000a117824 */ /* 0x000fe200078e00ff */
[----:B------:R-:W-:Y:S02]  /*1430*/  LOP3.LUT R8, R8, 0x1, RZ, 0xc0, !PT ;  /* 0x0000000108087812 */ /* 0x000fe400078ec0ff */
[----:B------:R-:W-:Y:S02]  /*1440*/  SHF.R.U64 R9, R2, R9, R3 ;  /* 0x0000000902097219 */ /* 0x000fe40000001203 */
[----:B------:R-:W-:Y:S01]  /*1450*/  LOP3.LUT R17, R17, 0xfbffffff, R16, 0xf8, !PT ;  /* 0xfbffffff11117812 */ /* 0x000fe200078ef810 */
[----:B------:R-:W-:Y:S01]  /*1460*/  IMAD.SHL.U32 R16, R8, 0x2000000, RZ ;  /* 0x0200000008107824 */ /* 0x000fe200078e00ff */
[----:B------:R-:W-:Y:S02]  /*1470*/  LOP3.LUT R9, R9, 0x1, RZ, 0xc0, !PT ;  /* 0x0000000109097812 */ /* 0x000fe400078ec0ff */
[----:B---3--:R-:W-:-:S02]  /*1480*/  IADD3 R4, PT, PT, -R4, 0x40, RZ ;  /* 0x0000004004047810 */ /* 0x008fc40007ffe1ff */
[----:B------:R-:W-:Y:S01]  /*1490*/  LOP3.LUT R32, R32, 0xfffffffd, R31, 0xf8, !PT ;  /* 0xfffffffd20207812 */ /* 0x000fe200078ef81f */
[----:B------:R-:W-:Y:S01]  /*14a0*/  IMAD.SHL.U32 R30, R9, 0x1000000, RZ ;  /* 0x01000000091e7824 */ /* 0x000fe200078e00ff */
[----:B------:R-:W-:Y:S02]  /*14b0*/  SHF.R.U64 R31, R2, R11, R3 ;  /* 0x0000000b021f7219 */ /* 0x000fe40000001203 */
[----:B------:R-:W-:Y:S02]  /*14c0*/  LOP3.LUT R11, R16, 0xfdffffff, R17, 0xf8, !PT ;  /* 0xfdffffff100b7812 */ /* 0x000fe400078ef811 */
[----:B------:R-:W-:Y:S02]  /*14d0*/  SHF.R.U64 R4, R2, R4, R3 ;  /* 0x0000000402047219 */ /* 0x000fe40000001203 */
[----:B------:R-:W-:Y:S02]  /*14e0*/  LOP3.LUT R30, R30, 0xfeffffff, R11, 0xf8, !PT ;  /* 0xfeffffff1e1e7812 */ /* 0x000fe400078ef80b */
[----:B------:R-:W-:-:S02]  /*14f0*/  LOP3.LUT R11, R4, 0x1, RZ, 0xc0, !PT ;  /* 0x00000001040b7812 */ /* 0x000fc400078ec0ff */
[----:B------:R-:W-:Y:S02]  /*1500*/  LOP3.LUT R31, R31, 0x1, RZ, 0xc0, !PT ;  /* 0x000000011f1f7812 */ /* 0x000fe400078ec0ff */
[----:B------:R-:W-:Y:S02]  /*1510*/  IADD3 R16, PT, PT, -R5, 0x40, RZ ;  /* 0x0000004005107810 */ /* 0x000fe40007ffe1ff */
[----:B------:R-:W-:Y:S01]  /*1520*/  SHF.L.U64.HI R17, R13, 0x1e, RZ ;  /* 0x0000001e0d117819 */ /* 0x000fe200000102ff */
[----:B------:R-:W-:Y:S01]  /*1530*/  IMAD.SHL.U32 R13, R11, 0x800000, RZ ;  /* 0x008000000b0d7824 */ /* 0x000fe200078e00ff */
[----:B------:R-:W-:Y:S01]  /*1540*/  LOP3.LUT R31, R31, 0xfffffffe, R32, 0xf8, !PT ;  /* 0xfffffffe1f1f7812 */ /* 0x000fe200078ef820 */
[----:B------:R-:W2:Y:S01]  /*1550*/  LDC.64 R4, c[0x3][0x250] ;  /* 0x00c09400ff047b82 */ /* 0x000ea20000000a00 */
[----:B------:R-:W-:Y:S02]  /*1560*/  SHF.L.U64.HI R32, R12, 0x1f, RZ ;  /* 0x0000001f0c207819 */ /* 0x000fe400000102ff */
[----:B-1----:R-:W-:-:S02]  /*1570*/  IADD3 R6, PT, PT, -R6, 0x40, RZ ;  /* 0x0000004006067810 */ /* 0x002fc40007ffe1ff */
[----:B------:R-:W-:Y:S02]  /*1580*/  SHF.R.U64 R12, R2, R16, R3 ;  /* 0x00000010020c7219 */ /* 0x000fe40000001203 */
[----:B------:R-:W-:Y:S02]  /*1590*/  LOP3.LUT R16, R13, 0xff7fffff, R30, 0xf8, !PT ;  /* 0xff7fffff0d107812 */ /* 0x000fe400078ef81e */
[----:B------:R-:W-:Y:S01]  /*15a0*/  LOP3.LUT R17, R17, R32, R31, 0xfe, !PT ;  /* 0x0000002011117212 */ /* 0x000fe200078efe1f */
[----:B------:R-:W-:Y:S01]  /*15b0*/  IMAD.MOV.U32 R32, RZ, RZ, RZ ;  /* 0x000000ffff207224 */ /* 0x000fe200078e00ff */
[----:B------:R-:W-:Y:S02]  /*15c0*/  SHF.L.U64.HI R13, R14, 0x1d, RZ ;  /* 0x0000001d0e0d7819 */ /* 0x000fe400000102ff */
[----:B------:R-:W-:Y:S02]  /*15d0*/  SHF.L.U64.HI R30, R15, 0x1c, RZ ;  /* 0x0000001c0f1e7819 */ /* 0x000fe400000102ff */
[----:B------:R-:W-:-:S02]  /*15e0*/  SHF.R.U64 R6, R2, R6, R3 ;  /* 0x0000000602067219 */ /* 0x000fc40000001203 */
[----:B------:R-:W-:Y:S02]  /*15f0*/  LOP3.LUT R12, R12, 0x1, RZ, 0xc0, !PT ;  /* 0x000000010c0c7812 */ /* 0x000fe400078ec0ff */
[----:B------:R-:W-:Y:S02]  /*1600*/  LOP3.LUT R30, R30, R13, R17, 0xfe, !PT ;  /* 0x0000000d1e1e7212 */ /* 0x000fe400078efe11 */
[----:B------:R-:W-:Y:S01]  /*1610*/  IADD3 R14, PT, PT, -R7, 0x40, RZ ;  /* 0x00000040070e7810 */ /* 0x000fe20007ffe1ff */
[----:B------:R-:W-:Y:S01]  /*1620*/  IMAD.SHL.U32 R15, R12, 0x400000, RZ ;  /* 0x004000000c0f7824 */ /* 0x000fe200078e00ff */
[----:B------:R-:W-:Y:S02]  /*1630*/  LOP3.LUT R13, R6, 0x1, RZ, 0xc0, !PT ;  /* 0x00000001060d7812 */ /* 0x000fe400078ec0ff */
[----:B------:R-:W1:Y:S01]  /*1640*/  LDC.64 R6, c[0x3][0x258] ;  /* 0x00c09600ff067b82 */ /* 0x000e620000000a00 */
[----:B------:R-:W-:Y:S02]  /*1650*/  SHF.L.U64.HI R17, R0, 0x1b, RZ ;  /* 0x0000001b00117819 */ /* 0x000fe400000102ff */
[----:B------:R-:W-:Y:S01]  /*1660*/  LOP3.LUT R15, R15, 0xffbfffff, R16, 0xf8, !PT ;  /* 0xffbfffff0f0f7812 */ /* 0x000fe200078ef810 */
[----:B------:R-:W-:Y:S01]  /*1670*/  IMAD.SHL.U32 R0, R13, 0x200000, RZ ;  /* 0x002000000d007824 */ /* 0x000fe200078e00ff */
[----:B------:R-:W-:-:S02]  /*1680*/  SHF.L.U64.HI R16, R10, 0x1a, RZ ;  /* 0x0000001a0a107819 */ /* 0x000fc400000102ff */
[----:B------:R-:W-:Y:S02]  /*1690*/  SHF.R.U64 R10, R2, R14, R3 ;  /* 0x0000000e020a7219 */ /* 0x000fe40000001203 */
[----:B------:R-:W-:Y:S01]  /*16a0*/  LOP3.LUT R14, R16, R17, R30, 0xfe, !PT ;  /* 0x00000011100e7212 */ /* 0x000fe200078efe1e */
[----:B------:R-:W-:Y:S01]  /*16b0*/  IMAD.MOV.U32 R30, RZ, RZ, RZ ;  /* 0x000000ffff1e7224 */ /* 0x000fe200078e00ff */
[----:B------:R-:W-:Y:S02]  /*16c0*/  LOP3.LUT R0, R0, 0xffdfffff, R15, 0xf8, !PT ;  /* 0xffdfffff00007812 */ /* 0x000fe400078ef80f */
[----:B------:R-:W-:Y:S02]  /*16d0*/  SHF.L.U64.HI R15, R8, 0x19, RZ ;  /* 0x00000019080f7819 */ /* 0x000fe400000102ff */
[----:B------:R-:W-:Y:S02]  /*16e0*/  SHF.L.U64.HI R16, R9, 0x18, RZ ;  /* 0x0000001809107819 */ /* 0x000fe400000102ff */
[----:B------:R-:W3:Y:S01]  /*16f0*/  LDC.64 R8, c[0x3][0x260] ;  /* 0x00c09800ff087b82 */ /* 0x000ee20000000a00 */
[----:B--2---:R-:W-:-:S02]  /*1700*/  IADD3 R4, PT, PT, -R4, 0x40, RZ ;  /* 0x0000004004047810 */ /* 0x004fc40007ffe1ff */
[----:B------:R-:W-:Y:S02]  /*1710*/  LOP3.LUT R10, R10, 0x1, RZ, 0xc0, !PT ;  /* 0x000000010a0a7812 */ /* 0x000fe400078ec0ff */
[----:B------:R-:W-:Y:S02]  /*1720*/  IADD3 R5, PT, PT, -R5, 0x40, RZ ;  /* 0x0000004005057810 */ /* 0x000fe40007ffe1ff */
[--C-:B------:R-:W-:Y:S01]  /*1730*/  SHF.R.U64 R4, R2, R4, R3.reuse ;  /* 0x0000000402047219 */ /* 0x100fe20000001203 */
[----:B------:R-:W-:Y:S01]  /*1740*/  IMAD.SHL.U32 R17, R10, 0x100000, RZ ;  /* 0x001000000a117824 */ /* 0x000fe200078e00ff */
[----:B------:R-:W-:Y:S02]  /*1750*/  LOP3.LUT R16, R16, R15, R14, 0xfe, !PT ;  /* 0x0000000f10107212 */ /* 0x000fe400078efe0e */
[----:B------:R-:W-:Y:S02]  /*1760*/  SHF.R.U64 R5, R2, R5, R3 ;  /* 0x0000000502057219 */ /* 0x000fe40000001203 */
[----:B------:R-:W-:-:S02]  /*1770*/  LOP3.LUT R15, R4, 0x1, RZ, 0xc0, !PT ;  /* 0x00000001040f7812 */ /* 0x000fc400078ec0ff */
[----:B------:R-:W-:Y:S02]  /*1780*/  SHF.L.U64.HI R11, R11, 0x17, RZ ;  /* 0x000000170b0b7819 */ /* 0x000fe400000102ff */
[----:B------:R-:W-:Y:S02]  /*1790*/  SHF.L.U64.HI R14, R12, 0x16, RZ ;  /* 0x000000160c0e7819 */ /* 0x000fe400000102ff */
[----:B-1----:R-:W-:Y:S02]  /*17a0*/  IADD3 R6, PT, PT, -R6, 0x40, RZ ;  /* 0x0000004006067810 */ /* 0x002fe40007ffe1ff */
[----:B------:R-:W-:Y:S01]  /*17b0*/  LOP3.LUT R17, R17, 0xffefffff, R0, 0xf8, !PT ;  /* 0xffefffff11117812 */ /* 0x000fe200078ef800 */
[----:B------:R-:W-:Y:S01]  /*17c0*/  IMAD.SHL.U32 R0, R15, 0x80000, RZ ;  /* 0x000800000f007824 */ /* 0x000fe200078e00ff */
[----:B------:R-:W-:Y:S02]  /*17d0*/  LOP3.LUT R12, R5, 0x1, RZ, 0xc0, !PT ;  /* 0x00000001050c7812 */ /* 0x000fe400078ec0ff */
[----:B------:R-:W-:Y:S01]  /*17e0*/  LOP3.LUT R14, R14, R11, R16, 0xfe, !PT ;  /* 0x0000000b0e0e7212 */ /* 0x000fe200078efe10 */
[----:B------:R-:W1:Y:S01]  /*17f0*/  LDC.64 R4, c[0x3][0x268] ;  /* 0x00c09a00ff047b82 */ /* 0x000e620000000a00 */
[----:B------:R-:W-:Y:S01]  /*1800*/  SHF.L.U64.HI R13, R13, 0x15, RZ ;  /* 0x000000150d0d7819 */ /* 0x000fe200000102ff */
[----:B------:R-:W-:Y:S01]  /*1810*/  IMAD.SHL.U32 R11, R12, 0x40000, RZ ;  /* 0x000400000c0b7824 */ /* 0x000fe200078e00ff */
[----:B------:R-:W-:-:S02]  /*1820*/  SHF.L.U64.HI R10, R10, 0x14, RZ ;  /* 0x000000140a0a7819 */ /* 0x000fc400000102ff */
[----:B------:R-:W-:Y:S02]  /*1830*/  SHF.R.U64 R6, R2, R6, R3 ;  /* 0x0000000602067219 */ /* 0x000fe40000001203 */
[----:B------:R-:W-:Y:S02]  /*1840*/  IADD3 R7, PT, PT, -R7, 0x40, RZ ;  /* 0x0000004007077810 */ /* 0x000fe40007ffe1ff */
[----:B------:R-:W-:Y:S02]  /*1850*/  LOP3.LUT R10, R10, R13, R14, 0xfe, !PT ;  /* 0x0000000d0a0a7212 */ /* 0x000fe400078efe0e */
[----:B------:R-:W-:Y:S02]  /*1860*/  LOP3.LUT R0, R0, 0xfff7ffff, R17, 0xf8, !PT ;  /* 0xfff7ffff00007812 */ /* 0x000fe400078ef811 */
[----:B------:R-:W-:Y:S02]  /*1870*/  LOP3.LUT R13, R6, 0x1, RZ, 0xc0, !PT ;  /* 0x00000001060d7812 */ /* 0x000fe400078ec0ff */
[----:B------:R-:W-:-:S02]  /*1880*/  SHF.L.U64.HI R15, R15, 0x13, RZ ;  /* 0x000000130f0f7819 */ /* 0x000fc400000102ff */
[----:B------:R-:W-:Y:S02]  /*1890*/  SHF.L.U64.HI R12, R12, 0x12, RZ ;  /* 0x000000120c0c7819 */ /* 0x000fe400000102ff */
[----:B------:R-:W-:Y:S02]  /*18a0*/  SHF.R.U64 R7, R2, R7, R3 ;  /* 0x0000000702077219 */ /* 0x000fe40000001203 */
[----:B------:R-:W-:Y:S01]  /*18b0*/  LOP3.LUT R11, R11, 0xfffbffff, R0, 0xf8, !PT ;  /* 0xfffbffff0b0b7812 */ /* 0x000fe200078ef800 */
[----:B------:R-:W-:Y:S01]  /*18c0*/  IMAD.SHL.U32 R0, R13, 0x20000, RZ ;  /* 0x000200000d007824 */ /* 0x000fe200078e00ff */
[----:B---3--:R-:W-:Y:S02]  /*18d0*/  IADD3 R8, PT, PT, -R8, 0x40, RZ ;  /* 0x0000004008087810 */ /* 0x008fe40007ffe1ff */
[----:B------:R-:W-:Y:S02]  /*18e0*/  LOP3.LUT R12, R12, R15, R10, 0xfe, !PT ;  /* 0x0000000f0c0c7212 */ /* 0x000fe400078efe0a */
[----:B------:R-:W-:-:S02]  /*18f0*/  LOP3.LUT R10, R7, 0x1, RZ, 0xc0, !PT ;  /* 0x00000001070a7812 */ /* 0x000fc400078ec0ff */
[----:B------:R-:W-:Y:S01]  /*1900*/  SHF.R.U64 R8, R2, R8, R3 ;  /* 0x0000000802087219 */ /* 0x000fe20000001203 */
[----:B------:R-:W2:Y:S01]  /*1910*/  LDC.64 R6, c[0x3][0x270] ;  /* 0x00c09c00ff067b82 */ /* 0x000ea20000000a00 */
[----:B------:R-:W-:Y:S01]  /*1920*/  LOP3.LUT R0, R0, 0xfffdffff, R11, 0xf8, !PT ;  /* 0xfffdffff00007812 */ /* 0x000fe200078ef80b */
[----:B------:R-:W-:Y:S01]  /*1930*/  IMAD.U32 R11, R10, 0x10000, RZ ;  /* 0x000100000a0b7824 */ /* 0x000fe200078e00ff */
[----:B------:R-:W-:Y:S02]  /*1940*/  IADD3 R9, PT, PT, -R9, 0x40, RZ ;  /* 0x0000004009097810 */ /* 0x000fe40007ffe1ff */
[----:B------:R-:W-:Y:S02]  /*1950*/  LOP3.LUT R8, R8, 0x1, RZ, 0xc0, !PT ;  /* 0x0000000108087812 */ /* 0x000fe400078ec0ff */
[----:B------:R-:W-:Y:S02]  /*1960*/  SHF.R.U64 R9, R2, R9, R3 ;  /* 0x0000000902097219 */ /* 0x000fe40000001203 */
[----:B------:R-:W-:Y:S01]  /*1970*/  LOP3.LUT R11, R11, 0xfffeffff, R0, 0xf8, !PT ;  /* 0xfffeffff0b0b7812 */ /* 0x000fe200078ef800 */
[----:B------:R-:W-:Y:S01]  /*1980*/  IMAD.SHL.U32 R0, R8, 0x8000, RZ ;  /* 0x0000800008007824 */ /* 0x000fe200078e00ff */
[----:B------:R-:W-:-:S02]  /*1990*/  LOP3.LUT R14, R9, 0x1, RZ, 0xc0, !PT ;  /* 0x00000001090e7812 */ /* 0x000fc400078ec0ff */
[----:B-1----:R-:W-:Y:S02]  /*19a0*/  IADD3 R4, PT, PT, -R4, 0x40, RZ ;  /* 0x0000004004047810 */ /* 0x002fe40007ffe1ff */
[----:B------:R-:W-:Y:S02]  /*19b0*/  SHF.L.U64.HI R13, R13, 0x11, RZ ;  /* 0x000000110d0d7819 */ /* 0x000fe400000102ff */
[----:B------:R-:W-:Y:S02]  /*19c0*/  SHF.L.U64.HI R10, R10, 0x10, RZ ;  /* 0x000000100a0a7819 */ /* 0x000fe400000102ff */
[----:B------:R-:W-:Y:S01]  /*19d0*/  LOP3.LUT R0, R0, 0xffff7fff, R11, 0xf8, !PT ;  /* 0xffff7fff00007812 */ /* 0x000fe200078ef80b */
[----:B------:R-:W-:Y:S01]  /*19e0*/  IMAD.SHL.U32 R11, R14, 0x4000, RZ ;  /* 0x000040000e0b7824 */ /* 0x000fe200078e00ff */
[----:B------:R-:W-:Y:S02]  /*19f0*/  SHF.R.U64 R4, R2, R4, R3 ;  /* 0x0000000402047219 */ /* 0x000fe40000001203 */
[----:B------:R-:W-:-:S02]  /*1a00*/  SHF.L.U64.HI R9, R8, 0xf, RZ ;  /* 0x0000000f08097819 */ /* 0x000fc400000102ff */
[----:B------:R-:W-:Y:S02]  /*1a10*/  LOP3.LUT R10, R10, R13, R12, 0xfe, !PT ;  /* 0x0000000d0a0a7212 */ /* 0x000fe400078efe0c */
[----:B------:R-:W-:Y:S02]  /*1a20*/  SHF.L.U64.HI R14, R14, 0xe, RZ ;  /* 0x0000000e0e0e7819 */ /* 0x000fe400000102ff */
[----:B------:R-:W-:Y:S02]  /*1a30*/  IADD3 R5, PT, PT, -R5, 0x40, RZ ;  /* 0x0000004005057810 */ /* 0x000fe40007ffe1ff */
[----:B------:R-:W-:Y:S02]  /*1a40*/  LOP3.LUT R15, R4, 0x1, RZ, 0xc0, !PT ;  /* 0x00000001040f7812 */ /* 0x000fe400078ec0ff */
[----:B------:R-:W-:Y:S02]  /*1a50*/  LOP3.LUT R14, R14, R9, R10, 0xfe, !PT ;  /* 0x000000090e0e7212 */ /* 0x000fe400078efe0a */
[----:B------:R-:W-:Y:S01]  /*1a60*/  SHF.R.U64 R5, R2, R5, R3 ;  /* 0x0000000502057219 */ /* 0x000fe20000001203 */
[----:B------:R-:W1:Y:S01]  /*1a70*/  LDC.64 R8, c[0x3][0x278] ;  /* 0x00c09e00ff087b82 */ /* 0x000e620000000a00 */
[----:B------:R-:W-:Y:S01]  /*1a80*/  IMAD.SHL.U32 R10, R15, 0x2000, RZ ;  /* 0x000020000f0a7824 */ /* 0x000fe200078e00ff */
[----:B------:R-:W-:-:S02]  /*1a90*/  LOP3.LUT R11, R11, 0xffffbfff, R0, 0xf8, !PT ;  /* 0xffffbfff0b0b7812 */ /* 0x000fc400078ef800 */
[----:B------:R-:W-:Y:S02]  /*1aa0*/  LOP3.LUT R12, R5, 0x1, RZ, 0xc0, !PT ;  /* 0x00000001050c7812 */ /* 0x000fe400078ec0ff */
[----:B--2---:R-:W-:Y:S02]  /*1ab0*/  IADD3 R6, PT, PT, -R6, 0x40, RZ ;  /* 0x0000004006067810 */ /* 0x004fe40007ffe1ff */
[----:B------:R-:W-:Y:S01]  /*1ac0*/  IADD3 R0, PT, PT, -R7, 0x40, RZ ;  /* 0x0000004007007810 */ /* 0x000fe20007ffe1ff */
[----:B------:R-:W2:Y:S01]  /*1ad0*/  LDC.64 R4, c[0x3][0x280] ;  /* 0x00c0a000ff047b82 */ /* 0x000ea20000000a00 */
[----:B------:R-:W-:Y:S01]  /*1ae0*/  LOP3.LUT R10, R10, 0xffffdfff, R11, 0xf8, !PT ;  /* 0xffffdfff0a0a7812 */ /* 0x000fe200078ef80b */
[----:B------:R-:W-:Y:S01]  /*1af0*/  IMAD.SHL.U32 R13, R12, 0x1000, RZ ;  /* 0x000010000c0d7824 */ /* 0x000fe200078e00ff */
[C-C-:B------:R-:W-:Y:S02]  /*1b00*/  SHF.R.U64 R11, R2.reuse, R6, R3.reuse ;  /* 0x00000006020b7219 */ /* 0x140fe40000001203 */
[----:B------:R-:W-:-:S02]  /*1b10*/  SHF.R.U64 R0, R2, R0, R3 ;  /* 0x0000000002007219 */ /* 0x000fc40000001203 */
[----:B------:R-:W-:Y:S01]  /*1b20*/  LOP3.LUT R11, R11, 0x1, RZ, 0xc0, !PT ;  /* 0x000000010b0b7812 */ /* 0x000fe200078ec0ff */
[----:B------:R-:W3:Y:S01]  /*1b30*/  LDC.64 R6, c[0x3][0x288] ;  /* 0x00c0a200ff067b82 */ /* 0x000ee20000000a00 */
[----:B------:R-:W-:Y:S02]  /*1b40*/  SHF.L.U64.HI R15, R15, 0xd, RZ ;  /* 0x0000000d0f0f7819 */ /* 0x000fe400000102ff */
[----:B------:R-:W-:Y:S02]  /*1b50*/  SHF.L.U64.HI R12, R12, 0xc, RZ ;  /* 0x0000000c0c0c7819 */ /* 0x000fe400000102ff */
[----:B------:R-:W-:Y:S02]  /*1b60*/  LOP3.LUT R16, R0, 0x1, RZ, 0xc0, !PT ;  /* 0x0000000100107812 */ /* 0x000fe400078ec0ff */
[----:B------:R-:W-:Y:S01]  /*1b70*/  LOP3.LUT R13, R13, 0xffffefff, R10, 0xf8, !PT ;  /* 0xffffefff0d0d7812 */ /* 0x000fe200078ef80a */
[C---:B------:R-:W-:Y:S01]  /*1b80*/  IMAD.SHL.U32 R10, R11.reuse, 0x800, RZ ;  /* 0x000008000b0a7824 */ /* 0x040fe200078e00ff */
[----:B------:R-:W-:Y:S01]  /*1b90*/  LOP3.LUT R12, R12, R15, R14, 0xfe, !PT ;  /* 0x0000000f0c0c7212 */ /* 0x000fe200078efe0e */
[----:B------:R-:W-:Y:S01]  /*1ba0*/  IMAD.SHL.U32 R15, R16, 0x400, RZ ;  /* 0x00000400100f7824 */ /* 0x000fe200078e00ff */
[----:B------:R-:W-:-:S02]  /*1bb0*/  SHF.L.U64.HI R11, R11, 0xb, RZ ;  /* 0x0000000b0b0b7819 */ /* 0x000fc400000102ff */
[----:B------:R-:W-:Y:S02]  /*1bc0*/  SHF.L.U64.HI R16, R16, 0xa, RZ ;  /* 0x0000000a10107819 */ /* 0x000fe400000102ff */
[----:B------:R-:W-:Y:S02]  /*1bd0*/  LOP3.LUT R0, R10, 0xfffff7ff, R13, 0xf8, !PT ;  /* 0xfffff7ff0a007812 */ /* 0x000fe400078ef80d */
[----:B------:R-:W-:Y:S02]  /*1be0*/  LOP3.LUT R16, R16, R11, R12, 0xfe, !PT ;  /* 0x0000000b10107212 */ /* 0x000fe400078efe0c */
[----:B-1----:R-:W-:Y:S02]  /*1bf0*/  IADD3 R10, PT, PT, -R8, 0x40, RZ ;  /* 0x00000040080a7810 */ /* 0x002fe40007ffe1ff */
[----:B------:R-:W-:Y:S02]  /*1c00*/  IADD3 R11, PT, PT, -R9, 0x40, RZ ;  /* 0x00000040090b7810 */ /* 0x000fe40007ffe1ff */
[----:B------:R-:W1:Y:S01]  /*1c10*/  LDC.64 R8, c[0x3][0x290] ;  /* 0x00c0a400ff087b82 */ /* 0x000e620000000a00 */
[----:B------:R-:W-:-:S02]  /*1c20*/  LOP3.LUT R15, R15, 0xfffffbff, R0, 0xf8, !PT ;  /* 0xfffffbff0f0f7812 */ /* 0x000fc400078ef800 */
[--C-:B------:R-:W-:Y:S02]  /*1c30*/  SHF.R.U64 R13, R2, R10, R3.reuse ;  /* 0x0000000a020d7219 */ /* 0x100fe40000001203 */
[----:B--2---:R-:W-:Y:S02]  /*1c40*/  IADD3 R0, PT, PT, -R4, 0x40, RZ ;  /* 0x0000004004007810 */ /* 0x004fe40007ffe1ff */
[----:B------:R-:W-:Y:S02]  /*1c50*/  IADD3 R10, PT, PT, -R5, 0x40, RZ ;  /* 0x00000040050a7810 */ /* 0x000fe40007ffe1ff */
[----:B------:R-:W2:Y:S01]  /*1c60*/  LDC.64 R4, c[0x3][0x298] ;  /* 0x00c0a600ff047b82 */ /* 0x000ea20000000a00 */
[----:B------:R-:W-:Y:S02]  /*1c70*/  SHF.R.U64 R11, R2, R11, R3 ;  /* 0x0000000b020b7219 */ /* 0x000fe40000001203 */
[----:B------:R-:W-:Y:S02]  /*1c80*/  LOP3.LUT R13, R13, 0x1, RZ, 0xc0, !PT ;  /* 0x000000010d0d7812 */ /* 0x000fe400078ec0ff */
[----:B------:R-:W-:-:S02]  /*1c90*/  LOP3.LUT R12, R11, 0x1, RZ, 0xc0, !PT ;  /* 0x000000010b0c7812 */ /* 0x000fc400078ec0ff */
[--C-:B------:R-:W-:Y:S02]  /*1ca0*/  SHF.R.U64 R17, R2, R0, R3.reuse ;  /* 0x0000000002117219 */ /* 0x100fe40000001203 */
[----:B---3--:R-:W-:Y:S02]  /*1cb0*/  IADD3 R0, PT, PT, -R6, 0x40, RZ ;  /* 0x0000004006007810 */ /* 0x008fe40007ffe1ff */
[----:B------:R-:W-:Y:S02]  /*1cc0*/  SHF.L.U64.HI R14, R13, 0x9, RZ ;  /* 0x000000090d0e7819 */ /* 0x000fe400000102ff */
[----:B------:R-:W-:Y:S02]  /*1cd0*/  SHF.L.U64.HI R11, R12, 0x8, RZ ;  /* 0x000000080c0b7819 */ /* 0x000fe400000102ff */
[----:B------:R-:W-:Y:S02]  /*1ce0*/  LOP3.LUT R6, R17, 0x1, RZ, 0xc0, !PT ;  /* 0x0000000111067812 */ /* 0x000fe400078ec0ff */
[----:B------:R-:W-:-:S02]  /*1cf0*/  SHF.R.U64 R17, R2, R10, R3 ;  /* 0x0000000a02117219 */ /* 0x000fc40000001203 */
[----:B------:R-:W-:Y:S02]  /*1d00*/  SHF.R.U64 R10, R2, R0, R3 ;  /* 0x00000000020a7219 */ /* 0x000fe40000001203 */
[----:B------:R-:W-:Y:S01]  /*1d10*/  LOP3.LUT R11, R11, R14, R16, 0xfe, !PT ;  /* 0x0000000e0b0b7212 */ /* 0x000fe200078efe10 */
[----:B------:R-:W-:Y:S01]  /*1d20*/  IMAD.SHL.U32 R14, R13, 0x200, RZ ;  /* 0x000002000d0e7824 */ /* 0x000fe200078e00ff */
[----:B------:R-:W-:Y:S02]  /*1d30*/  SHF.L.U64.HI R16, R6, 0x7, RZ ;  /* 0x0000000706107819 */ /* 0x000fe400000102ff */
[----:B------:R-:W-:Y:S02]  /*1d40*/  LOP3.LUT R0, R17, 0x1, RZ, 0xc0, !PT ;  /* 0x0000000111007812 */ /* 0x000fe400078ec0ff */
[----:B------:R-:W-:Y:S02]  /*1d50*/  LOP3.LUT R10, R10, 0x1, RZ, 0xc0, !PT ;  /* 0x000000010a0a7812 */ /* 0x000fe400078ec0ff */
[----:B------:R-:W-:-:S02]  /*1d60*/  IADD3 R7, PT, PT, -R7, 0x40, RZ ;  /* 0x0000004007077810 */ /* 0x000fc40007ffe1ff */
[----:B-1----:R-:W-:Y:S02]  /*1d70*/  IADD3 R8, PT, PT, -R8, 0x40, RZ ;  /* 0x0000004008087810 */ /* 0x002fe40007ffe1ff */
[----:B------:R-:W-:Y:S02]  /*1d80*/  LOP3.LUT R11, R16, R11, RZ, 0xfc, !PT ;  /* 0x0000000b100b7212 */ /* 0x000fe400078efcff */
[----:B------:R-:W-:Y:S02]  /*1d90*/  SHF.L.U64.HI R17, R0, 0x6, RZ ;  /* 0x0000000600117819 */ /* 0x000fe400000102ff */
[----:B------:R-:W-:Y:S02]  /*1da0*/  SHF.L.U64.HI R16, R10, 0x5, RZ ;  /* 0x000000050a107819 */ /* 0x000fe400000102ff */
[C-C-:B------:R-:W-:Y:S02]  /*1db0*/  SHF.R.U64 R7, R2.reuse, R7, R3.reuse ;  /* 0x0000000702077219 */ /* 0x140fe40000001203 */
[----:B------:R-:W-:-:S02]  /*1dc0*/  SHF.R.U64 R8, R2, R8, R3 ;  /* 0x0000000802087219 */ /* 0x000fc40000001203 */
[----:B------:R-:W-:Y:S02]  /*1dd0*/  IADD3 R9, PT, PT, -R9, 0x40, RZ ;  /* 0x0000004009097810 */ /* 0x000fe40007ffe1ff */
[----:B--2---:R-:W-:Y:S02]  /*1de0*/  IADD3 R4, PT, PT, -R4, 0x40, RZ ;  /* 0x0000004004047810 */ /* 0x004fe40007ffe1ff */
[----:B------:R-:W-:Y:S02]  /*1df0*/  LOP3.LUT R17, R16, R17, R11, 0xfe, !PT ;  /* 0x0000001110117212 */ /* 0x000fe400078efe0b */
[----:B------:R-:W-:Y:S01]  /*1e00*/  LOP3.LUT R16, R7, 0x1, RZ, 0xc0, !PT ;  /* 0x0000000107107812 */ /* 0x000fe200078ec0ff */
[----:B------:R-:W-:Y:S01]  /*1e10*/  IMAD.SHL.U32 R7, R12, 0x100, RZ ;  /* 0x000001000c077824 */ /* 0x000fe200078e00ff */
[----:B------:R-:W-:Y:S02]  /*1e20*/  LOP3.LUT R13, R8, 0x1, RZ, 0xc0, !PT ;  /* 0x00000001080d7812 */ /* 0x000fe400078ec0ff */
[----:B------:R-:W-:-:S02]  /*1e30*/  SHF.R.U64 R9, R2, R9, R3 ;  /* 0x0000000902097219 */ /* 0x000fc40000001203 */
[----:B------:R-:W-:Y:S02]  /*1e40*/  SHF.R.U64 R8, R2, R4, R3 ;  /* 0x0000000402087219 */ /* 0x000fe40000001203 */
[----:B------:R-:W-:Y:S02]  /*1e50*/  LOP3.LUT R14, R14, 0xfffffdff, R15, 0xf8, !PT ;  /* 0xfffffdff0e0e7812 */ /* 0x000fe400078ef80f */
[----:B------:R-:W-:Y:S02]  /*1e60*/  SHF.L.U64.HI R15, R16, 0x4, RZ ;  /* 0x00000004100f7819 */ /* 0x000fe400000102ff */
[----:B------:R-:W-:Y:S02]  /*1e70*/  SHF.L.U64.HI R12, R13, 0x3, RZ ;  /* 0x000000030d0c7819 */ /* 0x000fe400000102ff */
[----:B------:R-:W-:Y:S02]  /*1e80*/  LOP3.LUT R9, R9, 0x1, RZ, 0xc0, !PT ;  /* 0x0000000109097812 */ /* 0x000fe400078ec0ff */
[----:B------:R-:W-:-:S02]  /*1e90*/  LOP3.LUT R8, R8, 0x1, RZ, 0xc0, !PT ;  /* 0x0000000108087812 */ /* 0x000fc400078ec0ff */
[----:B------:R-:W-:Y:S01]  /*1ea0*/  LOP3.LUT R12, R12, R15, R17, 0xfe, !PT ;  /* 0x0000000f0c0c7212 */ /* 0x000fe200078efe11 */
[----:B------:R-:W-:Y:S01]  /*1eb0*/  IMAD.SHL.U32 R15, R6, 0x80, RZ ;  /* 0x00000080060f7824 */ /* 0x000fe200078e00ff */
[----:B------:R-:W-:Y:S01]  /*1ec0*/  LOP3.LUT R4, R7, 0xfffffeff, R14, 0xf8, !PT ;  /* 0xfffffeff07047812 */ /* 0x000fe200078ef80e */
[----:B------:R-:W-:Y:S01]  /*1ed0*/  IMAD.SHL.U32 R17, R0, 0x40, RZ ;  /* 0x0000004000117824 */ /* 0x000fe200078e00ff */
[----:B------:R-:W-:Y:S02]  /*1ee0*/  SHF.L.U64.HI R6, R9, 0x2, RZ ;  /* 0x0000000209067819 */ /* 0x000fe400000102ff */
[----:B------:R-:W-:Y:S02]  /*1ef0*/  SHF.L.U64.HI R7, R8, 0x1, RZ ;  /* 0x0000000108077819 */ /* 0x000fe400000102ff */
[----:B------:R-:W-:Y:S02]  /*1f00*/  LOP3.LUT R11, R11, 0x80000000, RZ, 0xc0, !PT ;  /* 0x800000000b0b7812 */ /* 0x000fe400078ec0ff */
[----:B------:R-:W-:-:S02]  /*1f10*/  LOP3.LUT R7, R7, R6, R12, 0xfe, !PT ;  /* 0x0000000607077212 */ /* 0x000fc400078efe0c */
[----:B------:R-:W-:Y:S01]  /*1f20*/  LOP3.LUT R4, R15, 0xffffff7f, R4, 0xf8, !PT ;  /* 0xffffff7f0f047812 */ /* 0x000fe200078ef804 */
[----:B------:R-:W-:Y:S01]  /*1f30*/  IMAD.SHL.U32 R15, R10, 0x20, RZ ;  /* 0x000000200a0f7824 */ /* 0x000fe200078e00ff */
[--C-:B------:R-:W-:Y:S01]  /*1f40*/  LOP3.LUT R0, R11, 0x7e000000, R7.reuse, 0xf8, !PT ;  /* 0x7e0000000b007812 */ /* 0x100fe200078ef807 */
[----:B------:R-:W-:Y:S01]  /*1f50*/  IMAD.SHL.U32 R11, R13, 0x8, RZ ;  /* 0x000000080d0b7824 */ /* 0x000fe200078e00ff */
[----:B------:R-:W-:Y:S01]  /*1f60*/  LOP3.LUT R6, R17, 0xffffffbf, R4, 0xf8, !PT ;  /* 0xffffffbf11067812 */ /* 0x000fe200078ef804 */
[----:B------:R-:W-:Y:S01]  /*1f70*/  IMAD.SHL.U32 R4, R16, 0x10, RZ ;  /* 0x0000001010047824 */ /* 0x000fe200078e00ff */
[--C-:B------:R-:W-:Y:S02]  /*1f80*/  LOP3.LUT R0, R0, 0x1000000, R7.reuse, 0xf8, !PT ;  /* 0x0100000000007812 */ /* 0x100fe400078ef807 */
[----:B------:R-:W-:Y:S02]  /*1f90*/  LOP3.LUT R15, R15, 0xffffffdf, R6, 0xf8, !PT ;  /* 0xffffffdf0f0f7812 */ /* 0x000fe400078ef806 */
[----:B------:R-:W-:-:S02]  /*1fa0*/  LOP3.LUT R0, R0, 0xfe0000, R7, 0xf8, !PT ;  /* 0x00fe000000007812 */ /* 0x000fc400078ef807 */
[----:B------:R-:W-:Y:S02]  /*1fb0*/  LOP3.LUT R4, R4, 0xffffffef, R15, 0xf8, !PT ;  /* 0xffffffef04047812 */ /* 0x000fe400078ef80f */
[--C-:B------:R-:W-:Y:S02]  /*1fc0*/  LOP3.LUT R0, R0, 0x10000, R7.reuse, 0xf8, !PT ;  /* 0x0001000000007812 */ /* 0x100fe400078ef807 */
[----:B------:R-:W-:Y:S02]  /*1fd0*/  IADD3 R5, PT, PT, -R5, 0x40, RZ ;  /* 0x0000004005057810 */ /* 0x000fe40007ffe1ff */
[----:B------:R-:W-:Y:S01]  /*1fe0*/  LOP3.LUT R11, R11, 0xfffffff7, R4, 0xf8, !PT ;  /* 0xfffffff70b0b7812 */ /* 0x000fe200078ef804 */
[----:B------:R-:W-:Y:S01]  /*1ff0*/  IMAD.SHL.U32 R4, R9, 0x4, RZ ;  /* 0x0000000409047824 */ /* 0x000fe200078e00ff */
[----:B------:R-:W-:Y:S02]  /*2000*/  LOP3.LUT R0, R0, 0xfe00, R7, 0xf8, !PT ;  /* 0x0000fe0000007812 */ /* 0x000fe400078ef807 */
[----:B------:R-:W-:Y:S01]  /*2010*/  SHF.R.U64 R5, R2, R5, R3 ;  /* 0x0000000502057219 */ /* 0x000fe20000001203 */
[----:B------:R-:W-:Y:S01]  /*2020*/  IMAD.SHL.U32 R2, R8, 0x2, RZ ;  /* 0x0000000208027824 */ /* 0x000fe200078e00ff */
[----:B------:R-:W-:-:S02]  /*2030*/  LOP3.LUT R3, R4, 0xfffffffb, R11, 0xf8, !PT ;  /* 0xfffffffb04037812 */ /* 0x000fc400078ef80b */
[----:B------:R-:W-:Y:S02]  /*2040*/  LOP3.LUT R0, R0, 0x100, R7, 0xf8, !PT ;  /* 0x0000010000007812 */ /* 0x000fe400078ef807 */
[----:B------:R-:W-:Y:S02]  /*2050*/  LOP3.LUT R31, R5, 0x1, RZ, 0xc0, !PT ;  /* 0x00000001051f7812 */ /* 0x000fe400078ec0ff */
[----:B------:R-:W-:Y:S02]  /*2060*/  LOP3.LUT R2, R2, 0xfffffffd, R3, 0xf8, !PT ;  /* 0xfffffffd02027812 */ /* 0x000fe400078ef803 */
[--C-:B------:R-:W-:Y:S02]  /*2070*/  LOP3.LUT R0, R0, 0xfe, R7.reuse, 0xf8, !PT ;  /* 0x000000fe00007812 */ /* 0x100fe400078ef807 */
[----:B------:R-:W-:Y:S02]  /*2080*/  LOP3.LUT R31, R31, 0xfffffffe, R2, 0xf8, !PT ;  /* 0xfffffffe1f1f7812 */ /* 0x000fe400078ef802 */
[----:B------:R-:W-:-:S07]  /*2090*/  LOP3.LUT R0, R0, 0x1, R7, 0xf8, !PT ;  /* 0x0000000100007812 */ /* 0x000fce00078ef807 */
.L_x_1:
[C-C-:B------:R-:W-:Y:S01]  /*20a0*/  SHF.R.U64 R4, R30.reuse, UR36, R31.reuse ;  /* 0x000000241e047c19 */ /* 0x140fe2000800121f */
[----:B------:R-:W1:Y:S01]  /*20b0*/  LDC.64 R16, c[0x3][0xb60] ;  /* 0x00c2d800ff107b82 */ /* 0x000e620000000a00 */
[C-C-:B------:R-:W-:Y:S02]  /*20c0*/  SHF.R.U64 R5, R30.reuse, UR39, R31.reuse ;  /* 0x000000271e057c19 */ /* 0x140fe4000800121f */
[--C-:B------:R-:W-:Y:S01]  /*20d0*/  SHF.R.U64 R2, R30, UR38, R31.reuse ;  /* 0x000000261e027c19 */ /* 0x100fe2000800121f */
[----:B------:R-:W-:Y:S01]  /*20e0*/  IMAD.U32 R4, R4, -0x80000000, RZ ;  /* 0x8000000004047824 */ /* 0x000fe200078e00ff */
[C-C-:B------:R-:W-:Y:S01]  /*20f0*/  SHF.R.U64 R3, R30.reuse, UR37, R31.reuse ;  /* 0x000000251e037c19 */ /* 0x140fe2000800121f */
[----:B------:R-:W-:Y:S01]  /*2100*/  IMAD.SHL.U32 R5, R5, 0x40000000, RZ ;  /* 0x4000000005057824 */ /* 0x000fe200078e00ff */
[--C-:B------:R-:W-:Y:S01]  /*2110*/  SHF.R.U64 R6, R30, UR35, R31.reuse ;  /* 0x000000231e067c19 */ /* 0x100fe2000800121f */
[----:B------:R-:W-:Y:S01]  /*2120*/  IMAD.SHL.U32 R2, R2, 0x20000000, RZ ;  /* 0x2000000002027824 */ /* 0x000fe200078e00ff */
[----:B------:R-:W-:Y:S01]  /*2130*/  SHF.R.U64 R8, R30, UR47, R31 ;  /* 0x0000002f1e087c19 */ /* 0x000fe2000800121f */
[----:B------:R-:W-:Y:S01]  /*2140*/  IMAD.SHL.U32 R3, R3, 0x10000000, RZ ;  /* 0x1000000003037824 */ /* 0x000fe200078e00ff */
[----:B------:R-:W-:Y:S01]  /*2150*/  LOP3.LUT R5, R4, 0x40000000, R5, 0xf8, !PT ;  /* 0x4000000004057812 */ /* 0x000fe200078ef805 */
[----:B------:R-:W-:Y:S01]  /*2160*/  IMAD.SHL.U32 R6, R6, 0x8000000, RZ ;  /* 0x0800000006067824 */ /* 0x000fe200078e00ff */
[--C-:B------:R-:W-:Y:S01]  /*2170*/  SHF.R.U64 R4, R30, UR33, R31.reuse ;  /* 0x000000211e047c19 */ /* 0x100fe2000800121f */
[----:B------:R-:W-:Y:S01]  /*2180*/  IMAD.SHL.U32 R8, R8, 0x1000, RZ ;  /* 0x0000100008087824 */ /* 0x000fe200078e00ff */
[----:B------:R-:W-:Y:S01]  /*2190*/  LOP3.LUT R2, R5, 0x20000000, R2, 0xf8, !PT ;  /* 0x2000000005027812 */ /* 0x000fe200078ef802 */
[----:B------:R-:W2:Y:S01]  /*21a0*/  LDC.64 R12, c[0x3][0xb68] ;  /* 0x00c2da00ff0c7b82 */ /* 0x000ea20000000a00 */
[----:B------:R-:W-:Y:S01]  /*21b0*/  SHF.R.U64 R5, R30, UR34, R31 ;  /* 0x000000221e057c19 */ /* 0x000fe2000800121f */
[----:B------:R-:W-:Y:S01]  /*21c0*/  IMAD.SHL.U32 R4, R4, 0x2000000, RZ ;  /* 0x0200000004047824 */ /* 0x000fe200078e00ff */
[----:B------:R-:W-:-:S02]  /*21d0*/  LOP3.LUT R3, R2, 0x10000000, R3, 0xf8, !PT ;  /* 0x1000000002037812 */ /* 0x000fc400078ef803 */
[C-C-:B------:R-:W-:Y:S01]  /*21e0*/  SHF.R.U64 R2, R30.reuse, UR32, R31.reuse ;  /* 0x000000201e027c19 */ /* 0x140fe2000800121f */
[----:B------:R-:W-:Y:S01]  /*21f0*/  IMAD.SHL.U32 R5, R5, 0x4000000, RZ ;  /* 0x0400000005057824 */ /* 0x000fe200078e00ff */
[----:B------:R-:W-:Y:S01]  /*2200*/  LOP3.LUT R6, R3, 0x8000000, R6, 0xf8, !PT ;  /* 0x0800000003067812 */ /* 0x000fe200078ef806 */
[----:B------:R-:W3:Y:S01]  /*2210*/  LDC.64 R14, c[0x3][0xb70] ;  /* 0x00c2dc00ff0e7b82 */ /* 0x000ee20000000a00 */
[----:B------:R-:W-:Y:S01]  /*2220*/  SHF.R.U64 R3, R30, UR62, R31 ;  /* 0x0000003e1e037c19 */ /* 0x000fe2000800121f */
[----:B------:R-:W-:Y:S01]  /*2230*/  IMAD.SHL.U32 R2, R2, 0x1000000, RZ ;  /* 0x0100000002027824 */ /* 0x000fe200078e00ff */
[----:B------:R-:W-:Y:S02]  /*2240*/  LOP3.LUT R5, R6, 0x4000000, R5, 0xf8, !PT ;  /* 0x0400000006057812 */ /* 0x000fe400078ef805 */
[----:B------:R-:W-:Y:S01]  /*2250*/  SHF.R.U64 R6, R30, UR31, R31 ;  /* 0x0000001f1e067c19 */ /* 0x000fe2000800121f */
[----:B------:R-:W-:Y:S01]  /*2260*/  IMAD.SHL.U32 R3, R3, 0x40000000, RZ ;  /* 0x4000000003037824 */ /* 0x000fe200078e00ff */
[----:B------:R-:W-:-:S02]  /*2270*/  LOP3.LUT R5, R5, 0x2000000, R4, 0xf8, !PT ;  /* 0x0200000005057812 */ /* 0x000fc400078ef804 */
[--C-:B------:R-:W-:Y:S01]  /*2280*/  SHF.R.U64 R4, R30, UR30, R31.reuse ;  /* 0x0000001e1e047c19 */ /* 0x100fe2000800121f */
[----:B------:R-:W-:Y:S01]  /*2290*/  IMAD.SHL.U32 R6, R6, 0x800000, RZ ;  /* 0x0080000006067824 */ /* 0x000fe200078e00ff */
[----:B------:R-:W-:Y:S02]  /*22a0*/  LOP3.LUT R5, R5, 0x1000000, R2, 0xf8, !PT ;  /* 0x0100000005057812 */ /* 0x000fe400078ef802 */
[--C-:B------:R-:W-:Y:S01]  /*22b0*/  SHF.R.U64 R2, R30, UR29, R31.reuse ;  /* 0x0000001d1e027c19 */ /* 0x100fe2000800121f */
        /* <DEDUP_REMOVED lines=18> */
[----:B------:R-:W-:Y:S01]  /*23e0*/  IMAD.U32 R4, R4, 0x10000, RZ ;  /* 0x0001000004047824 */ /* 0x000fe200078e00ff */
[----:B------:R-:W-:Y:S02]  /*23f0*/  LOP3.LUT R5, R5, 0x20000, R6, 0xf8, !PT ;  /* 0x0002000005057812 */ /* 0x000fe400078ef806 */
[----:B------:R-:W-:Y:S01]  /*2400*/  SHF.R.U64 R6, R30, UR46, R31 ;  /* 0x0000002e1e067c19 */ /* 0x000fe2000800121f */
[----:B------:R-:W-:Y:S01]  /*2410*/  IMAD.SHL.U32 R2, R2, 0x8000, RZ ;  /* 0x0000800002027824 */ /* 0x000fe200078e00ff */
[----:B------:R-:W-:-:S02]  /*2420*/  LOP3.LUT R5, R5, 0x10000, R4, 0xf8, !PT ;  /* 0x0001000005057812 */ /* 0x000fc400078ef804 */
[--C-:B------:R-:W-:Y:S01]  /*2430*/  SHF.R.U64 R4, R30, UR45, R31.reuse ;  /* 0x0000002d1e047c19 */ /* 0x100fe2000800121f */
[----:B------:R-:W-:Y:S01]  /*2440*/  IMAD.SHL.U32 R6, R6, 0x2000, RZ ;  /* 0x0000200006067824 */ /* 0x000fe200078e00ff */
[----:B------:R-:W-:Y:S02]  /*2450*/  LOP3.LUT R5, R5, 0x8000, R2, 0xf8, !PT ;  /* 0x0000800005057812 */ /* 0x000fe400078ef802 */
[----:B------:R-:W-:Y:S01]  /*2460*/  SHF.R.U64 R2, R30, UR60, R31 ;  /* 0x0000003c1e027c19 */ /* 0x000fe2000800121f */
[----:B------:R-:W-:Y:S01]  /*2470*/  IMAD.SHL.U32 R4, R4, 0x4000, RZ ;  /* 0x0000400004047824 */ /* 0x000fe200078e00ff */
[----:B------:R-:W-:-:S03]  /*2480*/  LOP3.LUT R3, R3, 0x40000000, RZ, 0xc0, !PT ;  /* 0x4000000003037812 */ /* 0x000fc600078ec0ff */
[----:B------:R-:W-:Y:S01]  /*2490*/  IMAD.U32 R2, R2, -0x80000000, RZ ;  /* 0x8000000002027824 */ /* 0x000fe200078e00ff */
[----:B------:R-:W-:Y:S02]  /*24a0*/  LOP3.LUT R5, R5, 0x4000, R4, 0xf8, !PT ;  /* 0x0000400005057812 */ /* 0x000fe400078ef804 */
[--C-:B------:R-:W-:Y:S02]  /*24b0*/  SHF.R.U64 R4, R30, UR61, R31.reuse ;  /* 0x0000003d1e047c19 */ /* 0x100fe4000800121f */
[----:B------:R-:W-:Y:S02]  /*24c0*/  LOP3.LUT R3, R3, 0x80000000, R2, 0xf8, !PT ;  /* 0x8000000003037812 */ /* 0x000fe400078ef802 */
[----:B------:R-:W-:Y:S01]  /*24d0*/  LOP3.LUT R5, R5, 0x2000, R6, 0xf8, !PT ;  /* 0x0000200005057812 */ /* 0x000fe200078ef806 */
[----:B------:R-:W-:Y:S01]  /*24e0*/  IMAD.SHL.U32 R4, R4, 0x20000000, RZ ;  /* 0x2000000004047824 */ /* 0x000fe200078e00ff */
[C-C-:B------:R-:W-:Y:S02]  /*24f0*/  SHF.R.U64 R2, R30.reuse, UR63, R31.reuse ;  /* 0x0000003f1e027c19 */ /* 0x140fe4000800121f */
[----:B------:R-:W-:-:S02]  /*2500*/  SHF.R.U64 R6, R30, UR48, R31 ;  /* 0x000000301e067c19 */ /* 0x000fc4000800121f */
[----:B------:R-:W-:Y:S01]  /*2510*/  LOP3.LUT R3, R3, 0x20000000, R4, 0xf8, !PT ;  /* 0x2000000003037812 */ /* 0x000fe200078ef804 */
[----:B------:R-:W-:Y:S01]  /*2520*/  IMAD.SHL.U32 R2, R2, 0x10000000, RZ ;  /* 0x1000000002027824 */ /* 0x000fe200078e00ff */
[----:B------:R-:W-:Y:S01]  /*2530*/  LOP3.LUT R5, R5, 0x1000, R8, 0xf8, !PT ;  /* 0x0000100005057812 */ /* 0x000fe200078ef808 */
[----:B------:R-:W-:Y:S01]  /*2540*/  IMAD.SHL.U32 R6, R6, 0x800, RZ ;  /* 0x0000080006067824 */ /* 0x000fe200078e00ff */
[C-C-:B------:R-:W-:Y:S02]  /*2550*/  SHF.R.U64 R4, R30.reuse, UR64, R31.reuse ;  /* 0x000000401e047c19 */ /* 0x140fe4000800121f */
[--C-:B------:R-:W-:Y:S02]  /*2560*/  SHF.R.U64 R8, R30, UR49, R31.reuse ;  /* 0x000000311e087c19 */ /* 0x100fe4000800121f */
[----:B------:R-:W-:Y:S01]  /*2570*/  LOP3.LUT R3, R3, 0x10000000, R2, 0xf8, !PT ;  /* 0x1000000003037812 */ /* 0x000fe200078ef802 */
[----:B------:R-:W-:Y:S01]  /*2580*/  IMAD.SHL.U32 R4, R4, 0x8000000, RZ ;  /* 0x0800000004047824 */ /* 0x000fe200078e00ff */
[----:B------:R-:W-:Y:S01]  /*2590*/  LOP3.LUT R5, R5, 0x800, R6, 0xf8, !PT ;  /* 0x0000080005057812 */ /* 0x000fe200078ef806 */
[----:B------:R-:W-:Y:S01]  /*25a0*/  IMAD.SHL.U32 R8, R8, 0x400, RZ ;  /* 0x0000040008087824 */ /* 0x000fe200078e00ff */
[----:B------:R-:W-:-:S02]  /*25b0*/  SHF.R.U64 R2, R30, UR65, R31 ;  /* 0x000000411e027c19 */ /* 0x000fc4000800121f */
[--C-:B------:R-:W-:Y:S02]  /*25c0*/  SHF.R.U64 R6, R30, UR50, R31.reuse ;  /* 0x000000321e067c19 */ /* 0x100fe4000800121f */
        /* <DEDUP_REMOVED lines=52> */
[--C-:B------:R-:W-:Y:S02]  /*2910*/  SHF.R.U64 R4, R30, UR74, R31.reuse ;  /* 0x0000004a1e047c19 */ /* 0x100fe4000800121f */
[----:B------:R-:W-:Y:S02]  /*2920*/  LOP3.LUT R3, R3, 0x40000, R2, 0xf8, !PT ;  /* 0x0004000003037812 */ /* 0x000fe400078ef802 */
[----:B------:R-:W-:Y:S01]  /*2930*/  LOP3.LUT R5, R5, 0x2, R6, 0xf8, !PT ;  /* 0x0000000205057812 */ /* 0x000fe200078ef806 */
[----:B------:R-:W-:Y:S01]  /*2940*/  IMAD.SHL.U32 R4, R4, 0x20000, RZ ;  /* 0x0002000004047824 */ /* 0x000fe200078e00ff */
[----:B------:R-:W-:-:S02]  /*2950*/  SHF.R.U64 R6, R30, UR59, R31 ;  /* 0x0000003b1e067c19 */ /* 0x000fc4000800121f */
[----:B------:R-:W-:Y:S02]  /*2960*/  SHF.R.U64 R2, R30, UR75, R31 ;  /* 0x0000004b1e027c19 */ /* 0x000fe4000800121f */
[----:B------:R-:W-:Y:S02]  /*2970*/  LOP3.LUT R5, R5, 0x1, R6, 0xf8, !PT ;  /* 0x0000000105057812 */ /* 0x000fe400078ef806 */
[----:B------:R-:W-:Y:S01]  /*2980*/  LOP3.LUT R3, R3, 0x20000, R4, 0xf8, !PT ;  /* 0x0002000003037812 */ /* 0x000fe200078ef804 */
[----:B------:R-:W-:Y:S01]  /*2990*/  IMAD.U32 R2, R2, 0x10000, RZ ;  /* 0x0001000002027824 */ /* 0x000fe200078e00ff */
[----:B------:R-:W-:-:S04]  /*29a0*/  LOP3.LUT R8, R5, R28, RZ, 0x3c, !PT ;  /* 0x0000001c05087212 */ /* 0x000fc800078e3cff */
[----:B------:R-:W-:Y:S02]  /*29b0*/  LOP3.LUT R2, R3, 0x10000, R2, 0xf8, !PT ;  /* 0x0001000003027812 */ /* 0x000fe400078ef802 */
[--C-:B------:R-:W-:Y:S02]  /*29c0*/  SHF.R.U32.HI R6, RZ, 0x3, R8.reuse ;  /* 0x00000003ff067819 */ /* 0x100fe40000011608 */
[----:B------:R-:W-:Y:S02]  /*29d0*/  LOP3.LUT R9, R2, R29, RZ, 0x3c, !PT ;  /* 0x0000001d02097212 */ /* 0x000fe400078e3cff */
[--C-:B------:R-:W-:Y:S02]  /*29e0*/  SHF.R.U32.HI R2, RZ, 0x9, R8.reuse ;  /* 0x00000009ff027819 */ /* 0x100fe40000011608 */
[----:B------:R-:W-:Y:S02]  /*29f0*/  LOP3.LUT R35, R6, 0x20, RZ, 0xc0, !PT ;  /* 0x0000002006237812 */ /* 0x000fe400078ec0ff */
[----:B------:R-:W-:-:S02]  /*2a00*/  SHF.R.U32.HI R3, RZ, 0xf, R8 ;  /* 0x0000000fff037819 */ /* 0x000fc40000011608 */
[----:B------:R-:W-:Y:S02]  /*2a10*/  LOP3.LUT R36, R2, 0x20, RZ, 0xc0, !PT ;  /* 0x0000002002247812 */ /* 0x000fe400078ec0ff */
[----:B------:R-:W-:Y:S02]  /*2a20*/  LOP3.LUT R35, R35, 0x10, R2, 0xf8, !PT ;  /* 0x0000001023237812 */ /* 0x000fe400078ef802 */
[--C-:B------:R-:W-:Y:S02]  /*2a30*/  SHF.R.U64 R2, R9, 0x17, R8.reuse ;  /* 0x0000001709027819 */ /* 0x100fe40000001208 */
[----:B------:R-:W-:Y:S02]  /*2a40*/  LOP3.LUT R29, R3, 0x20, RZ, 0xc0, !PT ;  /* 0x00000020031d7812 */ /* 0x000fe400078ec0ff */
[----:B------:R-:W-:Y:S02]  /*2a50*/  LOP3.LUT R36, R36, 0x10, R3, 0xf8, !PT ;  /* 0x0000001024247812 */ /* 0x000fe400078ef803 */
[----:B------:R-:W-:-:S02]  /*2a60*/  SHF.R.U64 R3, R9, 0x11, R8 ;  /* 0x0000001109037819 */ /* 0x000fc40000001208 */
[--C-:B------:R-:W-:Y:S02]  /*2a70*/  SHF.R.U32.HI R10, RZ, 0x15, R8.reuse ;  /* 0x00000015ff0a7819 */ /* 0x100fe40000011608 */
[C-C-:B------:R-:W-:Y:S02]  /*2a80*/  SHF.R.U64 R4, R9.reuse, 0x1d, R8.reuse ;  /* 0x0000001d09047819 */ /* 0x140fe40000001208 */
[----:B------:R-:W-:Y:S02]  /*2a90*/  LOP3.LUT R33, R2, 0x20, RZ, 0xc0, !PT ;  /* 0x0000002002217812 */ /* 0x000fe400078ec0ff */
[--C-:B------:R-:W-:Y:S02]  /*2aa0*/  SHF.R.U64 R38, R9, 0xb, R8.reuse ;  /* 0x0000000b09267819 */ /* 0x100fe40000001208 */
[----:B------:R-:W-:Y:S02]  /*2ab0*/  LOP3.LUT R39, R3, 0x20, RZ, 0xc0, !PT ;  /* 0x0000002003277812 */ /* 0x000fe400078ec0ff */
[----:B------:R-:W-:-:S02]  /*2ac0*/  SHF.R.U32.HI R28, RZ, 0x1b, R8 ;  /* 0x0000001bff1c7819 */ /* 0x000fc40000011608 */
[----:B------:R-:W-:Y:S02]  /*2ad0*/  LOP3.LUT R5, R10, 0x20, RZ, 0xc0, !PT ;  /* 0x000000200a057812 */ /* 0x000fe400078ec0ff */
[----:B------:R-:W-:Y:S02]  /*2ae0*/  LOP3.LUT R37, R4, 0x20, RZ, 0xc0, !PT ;  /* 0x0000002004257812 */ /* 0x000fe400078ec0ff */
[----:B------:R-:W-:Y:S02]  /*2af0*/  LOP3.LUT R33, R33, 0x10, R4, 0xf8, !PT ;  /* 0x0000001021217812 */ /* 0x000fe400078ef804 */
[----:B------:R-:W-:Y:S02]  /*2b00*/  LOP3.LUT R29, R29, 0x10, R10, 0xf8, !PT ;  /* 0x000000101d1d7812 */ /* 0x000fe400078ef80a */
[----:B------:R-:W-:Y:S02]  /*2b10*/  SHF.R.U32.HI R4, RZ, 0x13, R8 ;  /* 0x00000013ff047819 */ /* 0x000fe40000011608 */
[----:B------:R-:W-:-:S02]  /*2b20*/  LOP3.LUT R38, R38, 0x20, RZ, 0xc0, !PT ;  /* 0x0000002026267812 */ /* 0x000fc400078ec0ff */
[----:B------:R-:W-:Y:S02]  /*2b30*/  LOP3.LUT R39, R39, 0x10, R2, 0xf8, !PT ;  /* 0x0000001027277812 */ /* 0x000fe400078ef802 */
[----:B------:R-:W-:Y:S02]  /*2b40*/  LOP3.LUT R28, R5, 0x10, R28, 0xf8, !PT ;  /* 0x00000010051c7812 */ /* 0x000fe400078ef81c */
[--C-:B------:R-:W-:Y:S02]  /*2b50*/  SHF.R.U32.HI R2, RZ, 0x7, R8.reuse ;  /* 0x00000007ff027819 */ /* 0x100fe40000011608 */
[----:B------:R-:W-:Y:S02]  /*2b60*/  SHF.R.U32.HI R5, RZ, 0x19, R8 ;  /* 0x00000019ff057819 */ /* 0x000fe40000011608 */
[----:B------:R-:W-:Y:S02]  /*2b70*/  LOP3.LUT R29, R29, 0x4, R4, 0xf8, !PT ;  /* 0x000000041d1d7812 */ /* 0x000fe400078ef804 */
[----:B------:R-:W-:-:S02]  /*2b80*/  SHF.R.U64 R4, R9, 0x1b, R8 ;  /* 0x0000001b09047819 */ /* 0x000fc40000001208 */
[----:B------:R-:W-:Y:S02]  /*2b90*/  LOP3.LUT R38, R38, 0x10, R3, 0xf8, !PT ;  /* 0x0000001026267812 */ /* 0x000fe400078ef803 */
[----:B------:R-:W-:Y:S02]  /*2ba0*/  SHF.R.U64 R3, R9, 0xf, R8 ;  /* 0x0000000f09037819 */ /* 0x000fe40000001208 */
[----:B------:R-:W-:Y:S02]  /*2bb0*/  LOP3.LUT R35, R35, 0x4, R2, 0xf8, !PT ;  /* 0x0000000423237812 */ /* 0x000fe400078ef802 */
[----:B------:R-:W-:Y:S02]  /*2bc0*/  LOP3.LUT R28, R28, 0x4, R5, 0xf8, !PT ;  /* 0x000000041c1c7812 */ /* 0x000fe400078ef805 */
[----:B------:R-:W-:Y:S02]  /*2bd0*/  SHF.R.U64 R2, R9, 0x15, R8 ;  /* 0x0000001509027819 */ /* 0x000fe40000001208 */
[----:B------:R-:W-:-:S02]  /*2be0*/  LOP3.LUT R37, R37, 0x10, R6, 0xf8, !PT ;  /* 0x0000001025257812 */ /* 0x000fc400078ef806 */
[----:B------:R-:W-:Y:S02]  /*2bf0*/  SHF.R.U32.HI R5, RZ, 0xd, R8 ;  /* 0x0000000dff057819 */ /* 0x000fe40000011608 */
[----:B------:R-:W-:Y:S02]  /*2c00*/  LOP3.LUT R33, R33, 0x4, R4, 0xf8, !PT ;  /* 0x0000000421217812 */ /* 0x000fe400078ef804 */
[--C-:B------:R-:W-:Y:S02]  /*2c10*/  SHF.R.U32.HI R6, RZ, 0x1, R8.reuse ;  /* 0x00000001ff067819 */ /* 0x100fe40000011608 */
[--C-:B------:R-:W-:Y:S02]  /*2c20*/  SHF.R.U32.HI R4, RZ, 0x6, R8.reuse ;  /* 0x00000006ff047819 */ /* 0x100fe40000011608 */
[----:B------:R-:W-:Y:S02]  /*2c30*/  LOP3.LUT R38, R38, 0x4, R3, 0xf8, !PT ;  /* 0x0000000426267812 */ /* 0x000fe400078ef803 */
[----:B------:R-:W-:-:S02]  /*2c40*/  SHF.R.U64 R3, R9, 0xe, R8 ;  /* 0x0000000e09037819 */ /* 0x000fc40000001208 */
[----:B------:R-:W-:Y:S02]  /*2c50*/  LOP3.LUT R39, R39, 0x4, R2, 0xf8, !PT ;  /* 0x0000000427277812 */ /* 0x000fe400078ef802 */
[----:B------:R-:W-:Y:S02]  /*2c60*/  LOP3.LUT R36, R36, 0x4, R5, 0xf8, !PT ;  /* 0x0000000424247812 */ /* 0x000fe400078ef805 */
[----:B------:R-:W-:Y:S02]  /*2c70*/  SHF.R.U32.HI R2, RZ, 0xc, R8 ;  /* 0x0000000cff027819 */ /* 0x000fe40000011608 */
[----:B------:R-:W-:Y:S02]  /*2c80*/  LOP3.LUT R37, R37, 0x4, R6, 0xf8, !PT ;  /* 0x0000000425257812 */ /* 0x000fe400078ef806 */
[----:B------:R-:W-:Y:S01]  /*2c90*/  LOP3.LUT R35, R35, 0x8, R4, 0xf8, !PT ;  /* 0x0000000823237812 */ /* 0x000fe200078ef804 */
[----:B------:R-:W4:Y:S01]  /*2ca0*/  LDC.64 R6, c[0x3][0xb88] ;  /* 0x00c2e200ff067b82 */ /* 0x000f220000000a00 */
[----:B------:R-:W-:-:S02]  /*2cb0*/  LOP3.LUT R38, R38, 0x8, R3, 0xf8, !PT ;  /* 0x0000000826267812 */ /* 0x000fc400078ef803 */
[----:B------:R-:W-:Y:S02]  /*2cc0*/  SHF.R.U32.HI R3, RZ, 0x12, R8 ;  /* 0x00000012ff037819 */ /* 0x000fe40000011608 */
[----:B------:R-:W-:Y:S02]  /*2cd0*/  LOP3.LUT R36, R36, 0x8, R2, 0xf8, !PT ;  /* 0x0000000824247812 */ /* 0x000fe400078ef802 */
[--C-:B------:R-:W-:Y:S02]  /*2ce0*/  SHF.R.U32.HI R5, RZ, 0x18, R8.reuse ;  /* 0x00000018ff057819 */ /* 0x100fe40000011608 */
[----:B------:R-:W-:Y:S02]  /*2cf0*/  LOP3.LUT R37, R37, 0x8, R8, 0xf8, !PT ;  /* 0x0000000825257812 */ /* 0x000fe400078ef808 */
[----:B------:R-:W-:Y:S02]  /*2d00*/  LOP3.LUT R35, R35, 0x1, R2, 0xf8, !PT ;  /* 0x0000000123237812 */ /* 0x000fe400078ef802 */
[----:B------:R-:W-:-:S02]  /*2d10*/  SHF.R.U64 R2, R9, 0x14, R8 ;  /* 0x0000001409027819 */ /* 0x000fc40000001208 */
[--C-:B------:R-:W-:Y:S02]  /*2d20*/  LOP3.LUT R29, R29, 0x8, R3.reuse, 0xf8, !PT ;  /* 0x000000081d1d7812 */ /* 0x100fe400078ef803 */
[----:B------:R-:W-:Y:S02]  /*2d30*/  LOP3.LUT R36, R36, 0x1, R3, 0xf8, !PT ;  /* 0x0000000124247812 */ /* 0x000fe400078ef803 */
[----:B------:R-:W-:Y:S02]  /*2d40*/  LOP3.LUT R28, R28, 0x8, R5, 0xf8, !PT ;  /* 0x000000081c1c7812 */ /* 0x000fe400078ef805 */
[----:B------:R-:W-:Y:S02]  /*2d50*/  LOP3.LUT R37, R37, 0x1, R4, 0xf8, !PT ;  /* 0x0000000125257812 */ /* 0x000fe400078ef804 */
[--C-:B------:R-:W-:Y:S02]  /*2d60*/  SHF.R.U32.HI R3, RZ, 0x1e, R8.reuse ;  /* 0x0000001eff037819 */ /* 0x100fe40000011608 */
[----:B------:R-:W-:-:S02]  /*2d70*/  SHF.R.U64 R4, R9, 0x1a, R8 ;  /* 0x0000001a09047819 */ /* 0x000fc40000001208 */
[----:B------:R-:W-:Y:S02]  /*2d80*/  LOP3.LUT R39, R39, 0x8, R2, 0xf8, !PT ;  /* 0x0000000827277812 */ /* 0x000fe400078ef802 */
[----:B------:R-:W-:Y:S02]  /*2d90*/  LOP3.LUT R28, R28, 0x1, R3, 0xf8, !PT ;  /* 0x000000011c1c7812 */ /* 0x000fe400078ef803 */
[----:B------:R-:W-:Y:S02]  /*2da0*/  LOP3.LUT R29, R29, 0x1, R5, 0xf8, !PT ;  /* 0x000000011d1d7812 */ /* 0x000fe400078ef805 */
[--C-:B------:R-:W-:Y:S02]  /*2db0*/  LOP3.LUT R33, R33, 0x8, R4.reuse, 0xf8, !PT ;  /* 0x0000000821217812 */ /* 0x100fe400078ef804 */
[----:B------:R-:W-:Y:S02]  /*2dc0*/  LOP3.LUT R39, R39, 0x1, R4, 0xf8, !PT ;  /* 0x0000000127277812 */ /* 0x000fe400078ef804 */
[----:B------:R-:W-:-:S02]  /*2dd0*/  SHF.R.U32.HI R3, RZ, 0x10, R8 ;  /* 0x00000010ff037819 */ /* 0x000fc40000011608 */
[--C-:B------:R-:W-:Y:S02]  /*2de0*/  SHF.R.U32.HI R5, RZ, 0x1c, R8.reuse ;  /* 0x0000001cff057819 */ /* 0x100fe40000011608 */
[----:B------:R-:W-:Y:S02]  /*2df0*/  SHF.R.U32.HI R4, RZ, 0x16, R8 ;  /* 0x00000016ff047819 */ /* 0x000fe40000011608 */
[----:B------:R-:W-:Y:S02]  /*2e00*/  LOP3.LUT R38, R38, 0x1, R2, 0xf8, !PT ;  /* 0x0000000126267812 */ /* 0x000fe400078ef802 */
[----:B------:R-:W-:Y:S02]  /*2e10*/  LOP3.LUT R36, R36, 0x2, R3, 0xf8, !PT ;  /* 0x0000000224247812 */ /* 0x000fe400078ef803 */
[----:B------:R-:W-:Y:S01]  /*2e20*/  LOP3.LUT R28, R28, 0x2, R5, 0xf8, !PT ;  /* 0x000000021c1c7812 */ /* 0x000fe200078ef805 */
[----:B------:R-:W5:Y:S01]  /*2e30*/  LDC.64 R2, c[0x3][0xb78] ;  /* 0x00c2de00ff027b82 */ /* 0x000f620000000a00 */
[----:B------:R-:W-:-:S02]  /*2e40*/  LOP3.LUT R29, R29, 0x2, R4, 0xf8, !PT ;  /* 0x000000021d1d7812 */ /* 0x000fc400078ef804 */
[C-C-:B------:R-:W-:Y:S02]  /*2e50*/  SHF.R.U64 R10, R9.reuse, 0x1e, R8.reuse ;  /* 0x0000001e090a7819 */ /* 0x140fe40000001208 */
[C-C-:B------:R-:W-:Y:S02]  /*2e60*/  SHF.R.U64 R40, R9.reuse, 0x18, R8.reuse ;  /* 0x0000001809287819 */ /* 0x140fe40000001208 */
[--C-:B------:R-:W-:Y:S01]  /*2e70*/  SHF.R.U64 R41, R9, 0x12, R8.reuse ;  /* 0x0000001209297819 */ /* 0x100fe20000001208 */
[----:B------:R-:W4:Y:S01]  /*2e80*/  LDC.64 R4, c[0x3][0xb80] ;  /* 0x00c2e000ff047b82 */ /* 0x000f220000000a00 */
[--C-:B------:R-:W-:Y:S02]  /*2e90*/  SHF.R.U32.HI R44, RZ, 0xa, R8.reuse ;  /* 0x0000000aff2c7819 */ /* 0x100fe40000011608 */
[--C-:B------:R-:W-:Y:S02]  /*2ea0*/  LOP3.LUT R33, R33, 0x1, R8.reuse, 0xf8, !PT ;  /* 0x0000000121217812 */ /* 0x100fe400078ef808 */
[----:B------:R-:W-:-:S02]  /*2eb0*/  SHF.R.U32.HI R42, RZ, 0x4, R8 ;  /* 0x00000004ff2a7819 */ /* 0x000fc40000011608 */
[----:B------:R-:W-:Y:S01]  /*2ec0*/  LOP3.LUT R33, R33, 0x2, R10, 0xf8, !PT ;  /* 0x0000000221217812 */ /* 0x000fe200078ef80a */
[----:B------:R-:W4:Y:S01]  /*2ed0*/  LDC.64 R8, c[0x3][0xb90] ;  /* 0x00c2e400ff087b82 */ /* 0x000f220000000a00 */
[C---:B-1----:R-:W-:Y:S02]  /*2ee0*/  LEA R16, P0, R28.reuse, R16, 0x2 ;  /* 0x000000101c107211 */ /* 0x042fe400078010ff */
[----:B------:R-:W-:Y:S02]  /*2ef0*/  LOP3.LUT R35, R35, 0x2, R44, 0xf8, !PT ;  /* 0x0000000223237812 */ /* 0x000fe400078ef82c */
[----:B------:R-:W-:Y:S02]  /*2f00*/  LEA.HI.X R17, R28, R17, RZ, 0x2, P0 ;  /* 0x000000111c117211 */ /* 0x000fe400000f14ff */
[----:B--2---:R-:W-:Y:S01]  /*2f10*/  LEA R28, P0, R29, R12, 0x2 ;  /* 0x0000000c1d1c7211 */ /* 0x004fe200078010ff */
[----:B------:R-:W1:Y:S01]  /*2f20*/  LDC.64 R10, c[0x3][0xb98] ;  /* 0x00c2e600ff0a7b82 */ /* 0x000e620000000a00 */
[----:B---3--:R-:W-:Y:S01]  /*2f30*/  LEA R12, P1, R36, R14, 0x2 ;  /* 0x0000000e240c7211 */ /* 0x008fe200078210ff */
[----:B0-----:R-:W2:Y:S01]  /*2f40*/  LDG.E R16, desc[UR4][R16.64] ;  /* 0x0000000410107981 */ /* 0x001ea2000c1e1900 */
[----:B------:R-:W-:-:S02]  /*2f50*/  LOP3.LUT R37, R37, 0x2, R42, 0xf8, !PT ;  /* 0x0000000225257812 */ /* 0x000fc400078ef82a */
[----:B------:R-:W-:Y:S02]  /*2f60*/  LEA.HI.X R29, R29, R13, RZ, 0x2, P0 ;  /* 0x0000000d1d1d7211 */ /* 0x000fe400000f14ff */
[----:B------:R-:W-:Y:S02]  /*2f70*/  LEA.HI.X R13, R36, R15, RZ, 0x2, P1 ;  /* 0x0000000f240d7211 */ /* 0x000fe400008f14ff */
[----:B-----5:R-:W-:Y:S01]  /*2f80*/  LEA R2, P0, R35, R2, 0x2 ;  /* 0x0000000223027211 */ /* 0x020fe200078010ff */
[----:B------:R-:W3:Y:S01]  /*2f90*/  LDG.E R28, desc[UR4][R28.64] ;  /* 0x000000041c1c7981 */ /* 0x000ee2000c1e1900 */
[----:B----4-:R-:W-:Y:S02]  /*2fa0*/  LEA R4, P1, R37, R4, 0x2 ;  /* 0x0000000425047211 */ /* 0x010fe400078210ff */
[----:B------:R-:W-:Y:S01]  /*2fb0*/  LOP3.LUT R39, R39, 0x2, R40, 0xf8, !PT ;  /* 0x0000000227277812 */ /* 0x000fe200078ef828 */
[----:B------:R3:W4:Y:S01]  /*2fc0*/  LDG.E R14, desc[UR4][R12.64] ;  /* 0x000000040c0e7981 */ /* 0x000722000c1e1900 */
[----:B------:R-:W-:-:S02]  /*2fd0*/  LEA.HI.X R3, R35, R3, RZ, 0x2, P0 ;  /* 0x0000000323037211 */ /* 0x000fc400000f14ff */
[----:B------:R-:W-:Y:S02]  /*2fe0*/  LEA.HI.X R5, R37, R5, RZ, 0x2, P1 ;  /* 0x0000000525057211 */ /* 0x000fe400008f14ff */
[----:B------:R-:W-:Y:S01]  /*2ff0*/  LEA R6, P0, R33, R6, 0x2 ;  /* 0x0000000621067211 */ /* 0x000fe200078010ff */
[----:B------:R-:W5:Y:S01]  /*3000*/  LDG.E R2, desc[UR4][R2.64] ;  /* 0x0000000402027981 */ /* 0x000f62000c1e1900 */
[----:B------:R-:W-:Y:S02]  /*3010*/  LEA R8, P1, R39, R8, 0x2 ;  /* 0x0000000827087211 */ /* 0x000fe400078210ff */
[----:B------:R-:W-:Y:S01]  /*3020*/  LOP3.LUT R38, R38, 0x2, R41, 0xf8, !PT ;  /* 0x0000000226267812 */ /* 0x000fe200078ef829 */
[----:B------:R-:W5:Y:S01]  /*3030*/  LDG.E R4, desc[UR4][R4.64] ;  /* 0x0000000404047981 */ /* 0x000f62000c1e1900 */
[----:B------:R-:W-:Y:S02]  /*3040*/  LEA.HI.X R7, R33, R7, RZ, 0x2, P0 ;  /* 0x0000000721077211 */ /* 0x000fe400000f14ff */
[----:B------:R-:W-:-:S02]  /*3050*/  LEA.HI.X R9, R39, R9, RZ, 0x2, P1 ;  /* 0x0000000927097211 */ /* 0x000fc400008f14ff */
[C---:B-1----:R-:W-:Y:S01]  /*3060*/  LEA R10, P0, R38.reuse, R10, 0x2 ;  /* 0x0000000a260a7211 */ /* 0x042fe200078010ff */
[----:B------:R-:W5:Y:S03]  /*3070*/  LDG.E R6, desc[UR4][R6.64] ;  /* 0x0000000406067981 */ /* 0x000f66000c1e1900 */
[----:B------:R-:W-:Y:S01]  /*3080*/  LEA.HI.X R11, R38, R11, RZ, 0x2, P0 ;  /* 0x0000000b260b7211 */ /* 0x000fe200000f14ff */
[----:B------:R0:W5:Y:S04]  /*3090*/  LDG.E R8, desc[UR4][R8.64] ;  /* 0x0000000408087981 */ /* 0x000168000c1e1900 */
[----:B------:R-:W5:Y:S01]  /*30a0*/  LDG.E R10, desc[UR4][R10.64] ;  /* 0x000000040a0a7981 */ /* 0x000f62000c1e1900 */
[----:B--2---:R-:W-:-:S04]  /*30b0*/  IMAD.WIDE R16, R16, 0x10000000, RZ ;  /* 0x1000000010107825 */ /* 0x004fc800078e02ff */
[----:B---3--:R-:W-:-:S04]  /*30c0*/  IMAD.WIDE R12, R28, 0x1000000, RZ ;  /* 0x010000001c0c7825 */ /* 0x008fc800078e02ff */
[----:B----4-:R-:W-:-:S03]  /*30d0*/  IMAD.WIDE R28, R14, 0x100000, RZ ;  /* 0x001000000e1c7825 */ /* 0x010fc600078e02ff */
[----:B------:R-:W-:Y:S01]  /*30e0*/  LOP3.LUT R33, R28, R12, R16, 0xfe, !PT ;  /* 0x0000000c1c217212 */ /* 0x000fe200078efe10 */
[----:B-----5:R-:W-:Y:S01]  /*30f0*/  IMAD.WIDE R2, R2, 0x10000, RZ ;  /* 0x0001000002027825 */ /* 0x020fe200078e02ff */
[----:B------:R-:W-:-:S03]  /*3100*/  LOP3.LUT R13, R29, R13, R17, 0xfe, !PT ;  /* 0x0000000d1d0d7212 */ /* 0x000fc600078efe11 */
[----:B------:R-:W-:-:S04]  /*3110*/  IMAD.WIDE R14, R4, 0x1000, RZ ;  /* 0x00001000040e7825 */ /* 0x000fc800078e02ff */
[----:B------:R-:W-:Y:S01]  /*3120*/  IMAD.WIDE R4, R6, 0x100, RZ ;  /* 0x0000010006047825 */ /* 0x000fe200078e02ff */
[----:B0-----:R-:W-:-:S03]  /*3130*/  LOP3.LUT R9, R14, R2, R33, 0xfe, !PT ;  /* 0x000000020e097212 */ /* 0x001fc600078efe21 */
[----:B------:R-:W-:Y:S01]  /*3140*/  IMAD.WIDE R6, R8, 0x10, RZ ;  /* 0x0000001008067825 */ /* 0x000fe200078e02ff */
[----:B------:R-:W-:Y:S02]  /*3150*/  LOP3.LUT R15, R15, R3, R13, 0xfe, !PT ;  /* 0x000000030f0f7212 */ /* 0x000fe400078efe0d */
[----:B------:R-:W-:Y:S02]  /*3160*/  SHF.R.S32.HI R3, RZ, 0x1f, R10 ;  /* 0x0000001fff037819 */ /* 0x000fe4000001140a */
[----:B------:R-:W-:Y:S02]  /*3170*/  LOP3.LUT R9, R6, R4, R9, 0xfe, !PT ;  /* 0x0000000406097212 */ /* 0x000fe400078efe09 */
[----:B------:R-:W-:Y:S02]  /*3180*/  LOP3.LUT R4, R7, R5, R15, 0xfe, !PT ;  /* 0x0000000507047212 */ /* 0x000fe400078efe0f */
[----:B------:R-:W-:Y:S02]  /*3190*/  LOP3.LUT R2, R9, R10, RZ, 0xfc, !PT ;  /* 0x0000000a09027212 */ /* 0x000fe400078efcff */
[----:B------:R-:W-:-:S04]  /*31a0*/  LOP3.LUT R3, R4, R3, RZ, 0xfc, !PT ;  /* 0x0000000304037212 */ /* 0x000fc800078efcff */
[C-C-:B------:R-:W-:Y:S02]  /*31b0*/  SHF.R.U64 R6, R2.reuse, UR24, R3.reuse ;  /* 0x0000001802067c19 */ /* 0x140fe40008001203 */
[C-C-:B------:R-:W-:Y:S02]  /*31c0*/  SHF.R.U64 R5, R2.reuse, UR25, R3.reuse ;  /* 0x0000001902057c19 */ /* 0x140fe40008001203 */
[--C-:B------:R-:W-:Y:S01]  /*31d0*/  SHF.R.U64 R4, R2, UR26, R3.reuse ;  /* 0x0000001a02047c19 */ /* 0x100fe20008001203 */
[----:B------:R-:W-:Y:S02]  /*31e0*/  IMAD.U32 R6, R6, -0x80000000, RZ ;  /* 0x8000000006067824 */ /* 0x000fe400078e00ff */
[----:B------:R-:W-:Y:S01]  /*31f0*/  IMAD.SHL.U32 R5, R5, 0x40000000, RZ ;  /* 0x4000000005057824 */ /* 0x000fe200078e00ff */
[----:B------:R-:W-:Y:S01]  /*3200*/  SHF.R.U64 R7, R2, UR27, R3 ;  /* 0x0000001b02077c19 */ /* 0x000fe20008001203 */
[----:B------:R-:W-:-:S03]  /*3210*/  IMAD.SHL.U32 R4, R4, 0x20000000, RZ ;  /* 0x2000000004047824 */ /* 0x000fc600078e00ff */
[----:B------:R-:W-:Y:S01]  /*3220*/  LOP3.LUT R5, R6, 0x40000000, R5, 0xf8, !PT ;  /* 0x4000000006057812 */ /* 0x000fe200078ef805 */
[----:B------:R-:W-:Y:S01]  /*3230*/  IMAD.SHL.U32 R7, R7, 0x10000000, RZ ;  /* 0x1000000007077824 */ /* 0x000fe200078e00ff */
[C-C-:B------:R-:W-:Y:S02]  /*3240*/  SHF.R.U64 R6, R2.reuse, UR76, R3.reuse ;  /* 0x0000004c02067c19 */ /* 0x140fe40008001203 */
[----:B------:R-:W-:Y:S02]  /*3250*/  LOP3.LUT R4, R5, 0x20000000, R4, 0xf8, !PT ;  /* 0x2000000005047812 */ /* 0x000fe400078ef804 */
[----:B------:R-:W-:Y:S01]  /*3260*/  SHF.R.U64 R5, R2, UR77, R3 ;  /* 0x0000004d02057c19 */ /* 0x000fe20008001203 */
[----:B------:R-:W-:Y:S01]  /*3270*/  IMAD.SHL.U32 R6, R6, 0x8000000, RZ ;  /* 0x0800000006067824 */ /* 0x000fe200078e00ff */
[----:B------:R-:W-:Y:S02]  /*3280*/  LOP3.LUT R7, R4, 0x10000000, R7, 0xf8, !PT ;  /* 0x1000000004077812 */ /* 0x000fe400078ef807 */
[----:B------:R-:W-:Y:S01]  /*3290*/  SHF.R.U64 R4, R2, UR6, R3 ;  /* 0x0000000602047c19 */ /* 0x000fe20008001203 */
[----:B------:R-:W-:Y:S01]  /*32a0*/  IMAD.SHL.U32 R5, R5, 0x4000000, RZ ;  /* 0x0400000005057824 */ /* 0x000fe200078e00ff */
[----:B------:R-:W-:-:S02]  /*32b0*/  LOP3.LUT R6, R7, 0x8000000, R6, 0xf8, !PT ;  /* 0x0800000007067812 */ /* 0x000fc400078ef806 */
[----:B------:R-:W-:Y:S01]  /*32c0*/  SHF.R.U64 R8, R2, UR7, R3 ;  /* 0x0000000702087c19 */ /* 0x000fe20008001203 */
        /* <DEDUP_REMOVED lines=27> */
[----:B------:R-:W-:Y:S01]  /*3480*/  IMAD.U32 R4, R4, 0x10000, RZ ;  /* 0x0001000004047824 */ /* 0x000fe200078e00ff */
        /* <DEDUP_REMOVED lines=22> */
[----:B------:R-:W-:Y:S01]  /*35f0*/  SHF.R.U64 R4, R2, R18, R3 ;  /* 0x0000001202047219 */ /* 0x000fe20000001203 */
[----:B------:R-:W-:Y:S01]  /*3600*/  IMAD.SHL.U32 R6, R6, 0x100, RZ ;  /* 0x0000010006067824 */ /* 0x000fe200078e00ff */
[----:B------:R-:W-:-:S02]  /*3610*/  LOP3.LUT R5, R5, 0x200, R8, 0xf8, !PT ;  /* 0x0000020005057812 */ /* 0x000fc400078ef808 */
[--C-:B------:R-:W-:Y:S01]  /*3620*/  SHF.R.U64 R8, R2, R19, R3.reuse ;  /* 0x0000001302087219 */ /* 0x100fe20000001203 */
[----:B------:R-:W-:Y:S01]  /*3630*/  IMAD.SHL.U32 R4, R4, 0x80, RZ ;  /* 0x0000008004047824 */ /* 0x000fe200078e00ff */
[----:B------:R-:W-:Y:S02]  /*3640*/  LOP3.LUT R5, R5, 0x100, R6, 0xf8, !PT ;  /* 0x0000010005057812 */ /* 0x000fe400078ef806 */
[--C-:B------:R-:W-:Y:S01]  /*3650*/  SHF.R.U64 R6, R2, R21, R3.reuse ;  /* 0x0000001502067219 */ /* 0x100fe20000001203 */
        /* <DEDUP_REMOVED lines=13> */
[----:B------:R-:W-:-:S03]  /*3730*/  LOP3.LUT R5, R5, 0x8, R8, 0xf8, !PT ;  /* 0x0000000805057812 */ /* 0x000fc600078ef808 */
[----:B------:R-:W-:Y:S01]  /*3740*/  IMAD.SHL.U32 R4, R4, 0x2, RZ ;  /* 0x0000000204047824 */ /* 0x000fe200078e00ff */
[----:B------:R-:W-:Y:S02]  /*3750*/  LOP3.LUT R5, R5, 0x4, R6, 0xf8, !PT ;  /* 0x0000000405057812 */ /* 0x000fe400078ef806 */
[----:B------:R-:W-:Y:S02]  /*3760*/  SHF.R.U64 R2, R2, R25, R3 ;  /* 0x0000001902027219 */ /* 0x000fe40000001203 */
[----:B------:R-:W-:-:S04]  /*3770*/  LOP3.LUT R5, R5, 0x2, R4, 0xf8, !PT ;  /* 0x0000000205057812 */ /* 0x000fc800078ef804 */
[----:B------:R-:W-:Y:S01]  /*3780*/  LOP3.LUT R5, R5, 0x1, R2, 0xf8, !PT ;  /* 0x0000000105057812 */ /* 0x000fe200078ef802 */
[C---:B------:R-:W-:Y:S02]  /*3790*/  IMAD R7, R34.reuse, 0x8, R1 ;  /* 0x0000000822077824 */ /* 0x040fe400078e0201 */
[----:B------:R-:W-:Y:S01]  /*37a0*/  IMAD.MOV.U32 R2, RZ, RZ, R30 ;  /* 0x000000ffff027224 */ /* 0x000fe200078e001e */
[----:B------:R-:W-:Y:S01]  /*37b0*/  LOP3.LUT R5, R5, R0, RZ, 0x3c, !PT ;  /* 0x0000000005057212 */ /* 0x000fe200078e3cff */
[----:B------:R-:W-:Y:S02]  /*37c0*/  IMAD.MOV.U32 R3, RZ, RZ, R31 ;  /* 0x000000ffff037224 */ /* 0x000fe400078e001f */
[----:B------:R-:W-:Y:S02]  /*37d0*/  IMAD.MOV.U32 R4, RZ, RZ, R32 ;  /* 0x000000ffff047224 */ /* 0x000fe400078e0020 */
[----:B------:R-:W-:Y:S01]  /*37e0*/  VIADD R34, R34, 0x1 ;  /* 0x0000000122227836 */ /* 0x000fe20000000000 */
[----:B------:R1:W-:Y:S04]  /*37f0*/  STL.64 [R7], R2 ;  /* 0x0000000207007387 */ /* 0x0003e80000100a00 */
[----:B------:R1:W-:Y:S01]  /*3800*/  STL.64 [R7+0x88], R4 ;  /* 0x0000880407007387 */ /* 0x0003e20000100a00 */
[----:B------:R-:W-:Y:S01]  /*3810*/  ISETP.NE.AND P0, PT, R34, 0x11, PT ;  /* 0x000000112200780c */ /* 0x000fe20003f05270 */
[----:B------:R-:W-:-:S02]  /*3820*/  IMAD.MOV.U32 R6, RZ, RZ, R30 ;  /* 0x000000ffff067224 */ /* 0x000fc400078e001e */
[----:B------:R-:W-:Y:S02]  /*3830*/  IMAD.MOV.U32 R29, RZ, RZ, R30 ;  /* 0x000000ffff1d7224 */ /* 0x000fe400078e001e */
[--C-:B------:R-:W-:Y:S02]  /*3840*/  IMAD.MOV.U32 R0, RZ, RZ, R31.reuse ;  /* 0x000000ffff007224 */ /* 0x100fe400078e001f */
[----:B------:R-:W-:Y:S02]  /*3850*/  IMAD.MOV.U32 R30, RZ, RZ, R32 ;  /* 0x000000ffff1e7224 */ /* 0x000fe400078e0020 */
[----:B------:R-:W-:Y:S02]  /*3860*/  IMAD.MOV.U32 R28, RZ, RZ, R31 ;  /* 0x000000ffff1c7224 */ /* 0x000fe400078e001f */
[----:B------:R-:W-:Y:S02]  /*3870*/  IMAD.MOV.U32 R31, RZ, RZ, R5 ;  /* 0x000000ffff1f7224 */ /* 0x000fe400078e0005 */
[----:B------:R-:W-:Y:S01]  /*3880*/  IMAD.MOV.U32 R32, RZ, RZ, R6 ;  /* 0x000000ffff207224 */ /* 0x000fe200078e0006 */
[----:B-1----:R-:W-:Y:S06]  /*3890*/  @P0 BRA `(.L_x_1) ;  /* 0xffffffe800000947 */ /* 0x002fec000383ffff */
[----:B------:R-:W2:Y:S01]  /*38a0*/  LDL R9, [R1+0x84] ;  /* 0x0000840001097983 */ /* 0x000ea20000100800 */
[----:B------:R-:W0:Y:S03]  /*38b0*/  LDC.64 R10, c[0x3][0xc20] ;  /* 0x00c30800ff0a7b82 */ /* 0x000e260000000a00 */
[----:B------:R-:W2:Y:S05]  /*38c0*/  LDL.64 R2, [R1+0x108] ;  /* 0x0001080001027983 */ /* 0x000eaa0000100a00 */
[----:B------:R-:W1:Y:S08]  /*38d0*/  LDC.64 R6, c[0x3][0xc28] ;  /* 0x00c30a00ff067b82 */ /* 0x000e700000000a00 */
[----:B------:R-:W3:Y:S01]  /*38e0*/  LDC.64 R4, c[0x3][0xc30] ;  /* 0x00c30c00ff047b82 */ /* 0x000ee20000000a00 */
[----:B0-----:R-:W-:-:S07]  /*38f0*/  IADD3 R11, PT, PT, -R11, 0x40, RZ ;  /* 0x000000400b0b7810 */ /* 0x001fce0007ffe1ff */
[----:B------:R-:W0:Y:S01]  /*3900*/  LDC.64 R12, c[0x3][0xc38] ;  /* 0x00c30e00ff0c7b82 */ /* 0x000e220000000a00 */
[----:B-1----:R-:W-:-:S07]  /*3910*/  IADD3 R7, PT, PT, -R7, 0x40, RZ ;  /* 0x0000004007077810 */ /* 0x002fce0007ffe1ff */
[----:B------:R-:W1:Y:S08]  /*3920*/  LDC.64 R42, c[0x3][0xc98] ;  /* 0x00c32600ff2a7b82 */ /* 0x000e700000000a00 */
[----:B------:R-:W4:Y:S01]  /*3930*/  LDC.64 R40, c[0x3][0xca0] ;  /* 0x00c32800ff287b82 */ /* 0x000f220000000a00 */
[----:B0-----:R-:W-:-:S07]  /*3940*/  IADD3 R13, PT, PT, -R13, 0x40, RZ ;  /* 0x000000400d0d7810 */ /* 0x001fce0007ffe1ff */
[----:B------:R-:W0:Y:S01]  /*3950*/  LDC.64 R30, c[0x3][0xcb8] ;  /* 0x00c32e00ff1e7b82 */ /* 0x000e220000000a00 */
[----:B-1----:R-:W-:-:S07]  /*3960*/  IADD3 R43, PT, PT, -R43, 0x40, RZ ;  /* 0x000000402b2b7810 */ /* 0x002fce0007ffe1ff */
[----:B------:R-:W1:Y:S01]  /*3970*/  LDC.64 R34, c[0x3][0xcc0] ;  /* 0x00c33000ff227b82 */ /* 0x000e620000000a00 */
[----:B----4-:R-:W-:-:S07]  /*3980*/  IADD3 R39, PT, PT, -R40, 0x40, RZ ;  /* 0x0000004028277810 */ /* 0x010fce0007ffe1ff */
[----:B------:R-:W4:Y:S01]  /*3990*/  LDC.64 R16, c[0x3][0xce0] ;  /* 0x00c33800ff107b82 */ /* 0x000f220000000a00 */
[----:B------:R-:W-:Y:S02]  /*39a0*/  IADD3 R41, PT, PT, -R41, 0x40, RZ ;  /* 0x0000004029297810 */ /* 0x000fe40007ffe1ff */
[----:B0-----:R-:W-:-:S05]  /*39b0*/  IADD3 R53, PT, PT, -R30, 0x40, RZ ;  /* 0x000000401e357810 */ /* 0x001fca0007ffe1ff */
[----:B------:R-:W0:Y:S01]  /*39c0*/  LDC.64 R32, c[0x3][0xd00] ;  /* 0x00c34000ff207b82 */ /* 0x000e220000000a00 */
[----:B------:R-:W-:Y:S02]  /*39d0*/  IADD3 R38, PT, PT, -R31, 0x40, RZ ;  /* 0x000000401f267810 */ /* 0x000fe40007ffe1ff */
[----:B-1----:R-:W-:-:S05]  /*39e0*/  IADD3 R40, PT, PT, -R34, 0x40, RZ ;  /* 0x0000004022287810 */ /* 0x002fca0007ffe1ff */
[----:B------:R-:W1:Y:S01]  /*39f0*/  LDC.64 R30, c[0x3][0xd08] ;  /* 0x00c34200ff1e7b82 */ /* 0x000e620000000a00 */
[----:B----4-:R-:W-:-:S07]  /*3a00*/  IADD3 R16, PT, PT, -R16, 0x40, RZ ;  /* 0x0000004010107810 */ /* 0x010fce0007ffe1ff */
[----:B------:R-:W4:Y:S01]  /*3a10*/  LDC.64 R36, c[0x3][0xd18] ;  /* 0x00c34600ff247b82 */ /* 0x000f220000000a00 */
[----:B------:R-:W-:Y:S02]  /*3a20*/  IADD3 R17, PT, PT, -R17, 0x40, RZ ;  /* 0x0000004011117810 */ /* 0x000fe40007ffe1ff */
[----:B0-----:R-:W-:Y:S02]  /*3a30*/  IADD3 R32, PT, PT, -R32, 0x40, RZ ;  /* 0x0000004020207810 */ /* 0x001fe40007ffe1ff */
[----:B------:R-:W-:Y:S02]  /*3a40*/  IADD3 R33, PT, PT, -R33, 0x40, RZ ;  /* 0x0000004021217810 */ /* 0x000fe40007ffe1ff */
[----:B-1----:R-:W-:Y:S02]  /*3a50*/  IADD3 R30, PT, PT, -R30, 0x40, RZ ;  /* 0x000000401e1e7810 */ /* 0x002fe40007ffe1ff */
[----:B------:R-:W-:Y:S02]  /*3a60*/  IADD3 R31, PT, PT, -R31, 0x40, RZ ;  /* 0x000000401f1f7810 */ /* 0x000fe40007ffe1ff */
[----:B----4-:R-:W-:-:S02]  /*3a70*/  IADD3 R36, PT, PT, -R36, 0x40, RZ ;  /* 0x0000004024247810 */ /* 0x010fc40007ffe1ff */
[----:B------:R-:W-:Y:S02]  /*3a80*/  IADD3 R37, PT, PT, -R37, 0x40, RZ ;  /* 0x0000004025257810 */ /* 0x000fe40007ffe1ff */
[----:B--2---:R-:W-:Y:S02]  /*3a90*/  LOP3.LUT R2, R9, R2, RZ, 0xfc, !PT ;  /* 0x0000000209027212 */ /* 0x004fe400078efcff */
[----:B------:R-:W-:Y:S02]  /*3aa0*/  IADD3 R9, PT, PT, -R10, 0x40, RZ ;  /* 0x000000400a097810 */ /* 0x000fe40007ffe1ff */
[--C-:B------:R-:W-:Y:S02]  /*3ab0*/  SHF.R.U64 R0, R2, R11, R3.reuse ;  /* 0x0000000b02007219 */ /* 0x100fe40000001203 */
[----:B------:R-:W-:Y:S02]  /*3ac0*/  IADD3 R11, PT, PT, -R6, 0x40, RZ ;  /* 0x00000040060b7810 */ /* 0x000fe40007ffe1ff */
[--C-:B------:R-:W-:Y:S01]  /*3ad0*/  SHF.R.U64 R9, R2, R9, R3.reuse ;  /* 0x0000000902097219 */ /* 0x100fe20000001203 */
[----:B------:R-:W-:Y:S01]  /*3ae0*/  IMAD.SHL.U32 R0, R0, 0x40000000, RZ ;  /* 0x4000000000007824 */ /* 0x000fe200078e00ff */
[----:B------:R-:W-:-:S02]  /*3af0*/  SHF.R.U64 R11, R2, R11, R3 ;  /* 0x0000000b020b7219 */ /* 0x000fc40000001203 */
[--C-:B------:R-:W-:Y:S01]  /*3b00*/  SHF.R.U64 R13, R2, R13, R3.reuse ;  /* 0x0000000d020d7219 */ /* 0x100fe20000001203 */
[----:B------:R-:W-:Y:S01]  /*3b10*/  IMAD.U32 R9, R9, -0x80000000, RZ ;  /* 0x8000000009097824 */ /* 0x000fe200078e00ff */
[----:B------:R-:W-:Y:S01]  /*3b20*/  LOP3.LUT R0, R0, 0x40000000, RZ, 0xe2, !PT ;  /* 0x4000000000007812 */ /* 0x000fe200078ee2ff */
[----:B------:R-:W-:Y:S01]  /*3b30*/  IMAD.SHL.U32 R8, R11, 0x20000000, RZ ;  /* 0x200000000b087824 */ /* 0x000fe200078e00ff */
[----:B------:R-:W-:Y:S02]  /*3b40*/  SHF.R.U64 R43, R2, R43, R3 ;  /* 0x0000002b022b7219 */ /* 0x000fe40000001203 */
[----:B------:R-:W-:Y:S02]  /*3b50*/  LOP3.LUT R11, R0, 0xbfffffff, R9, 0xf8, !PT ;  /* 0xbfffffff000b7812 */ /* 0x000fe400078ef809 */
[----:B------:R-:W-:Y:S02]  /*3b60*/  SHF.R.U64 R0, R2, R7, R3 ;  /* 0x0000000702007219 */ /* 0x000fe40000001203 */
[----:B------:R-:W0:Y:S01]  /*3b70*/  LDC.64 R6, c[0x3][0xc40] ;  /* 0x00c31000ff067b82 */ /* 0x000e220000000a00 */
[----:B---3--:R-:W-:-:S02]  /*3b80*/  IADD3 R9, PT, PT, -R4, 0x40, RZ ;  /* 0x0000004004097810 */ /* 0x008fc40007ffe1ff */
[----:B------:R-:W-:Y:S01]  /*3b90*/  LOP3.LUT R8, R8, 0x20000000, RZ, 0xe2, !PT ;  /* 0x2000000008087812 */ /* 0x000fe200078ee2ff */
[----:B------:R-:W-:Y:S01]  /*3ba0*/  IMAD.SHL.U32 R10, R0, 0x10000000, RZ ;  /* 0x10000000000a7824 */ /* 0x000fe200078e00ff */
[----:B------:R-:W-:Y:S02]  /*3bb0*/  SHF.R.U64 R0, R2, R9, R3 ;  /* 0x0000000902007219 */ /* 0x000fe40000001203 */
[----:B------:R-:W-:Y:S02]  /*3bc0*/  LOP3.LUT R4, R8, 0xdfffffff, R11, 0xf8, !PT ;  /* 0xdfffffff08047812 */ /* 0x000fe400078ef80b */
[----:B------:R-:W-:Y:S01]  /*3bd0*/  LOP3.LUT R11, R10, 0x10000000, RZ, 0xe2, !PT ;  /* 0x100000000a0b7812 */ /* 0x000fe200078ee2ff */
[----:B------:R-:W-:Y:S01]  /*3be0*/  IMAD.SHL.U32 R8, R0, 0x8000000, RZ ;  /* 0x0800000000087824 */ /* 0x000fe200078e00ff */
[----:B------:R-:W-:Y:S01]  /*3bf0*/  IADD3 R9, PT, PT, -R5, 0x40, RZ ;  /* 0x0000004005097810 */ /* 0x000fe20007ffe1ff */
[----:B------:R-:W-:Y:S01]  /*3c00*/  IMAD.SHL.U32 R10, R13, 0x1000000, RZ ;  /* 0x010000000d0a7824 */ /* 0x000fe200078e00ff */
[----:B------:R-:W-:-:S02]  /*3c10*/  LOP3.LUT R11, R11, 0xefffffff, R4, 0xf8, !PT ;  /* 0xefffffff0b0b7812 */ /* 0x000fc400078ef804 */
[--C-:B------:R-:W-:Y:S01]  /*3c20*/  SHF.R.U64 R0, R2, R9, R3.reuse ;  /* 0x0000000902007219 */ /* 0x100fe20000001203 */
[----:B------:R-:W1:Y:S01]  /*3c30*/  LDC.64 R4, c[0x3][0xc48] ;  /* 0x00c31200ff047b82 */ /* 0x000e620000000a00 */
[----:B------:R-:W-:Y:S02]  /*3c40*/  IADD3 R9, PT, PT, -R12, 0x40, RZ ;  /* 0x000000400c097810 */ /* 0x000fe40007ffe1ff */
[----:B------:R-:W-:Y:S01]  /*3c50*/  LOP3.LUT R8, R8, 0x8000000, RZ, 0xe2, !PT ;  /* 0x0800000008087812 */ /* 0x000fe200078ee2ff */
[----:B------:R-:W-:Y:S01]  /*3c60*/  IMAD.SHL.U32 R15, R0, 0x4000000, RZ ;  /* 0x04000000000f7824 */ /* 0x000fe200078e00ff */
[----:B------:R-:W-:Y:S02]  /*3c70*/  SHF.R.U64 R9, R2, R9, R3 ;  /* 0x0000000902097219 */ /* 0x000fe40000001203 */
[----:B------:R-:W-:Y:S02]  /*3c80*/  LOP3.LUT R0, R8, 0xf7ffffff, R11, 0xf8, !PT ;  /* 0xf7ffffff08007812 */ /* 0x000fe400078ef80b */
[----:B------:R-:W-:Y:S01]  /*3c90*/  LOP3.LUT R15, R15, 0x4000000, RZ, 0xe2, !PT ;  /* 0x040000000f0f7812 */ /* 0x000fe200078ee2ff */
[----:B------:R-:W-:Y:S01]  /*3ca0*/  IMAD.SHL.U32 R9, R9, 0x2000000, RZ ;  /* 0x0200000009097824 */ /* 0x000fe200078e00ff */
[----:B0-----:R-:W-:-:S02]  /*3cb0*/  IADD3 R11, PT, PT, -R6, 0x40, RZ ;  /* 0x00000040060b7810 */ /* 0x001fc40007ffe1ff */
[----:B------:R-:W-:Y:S02]  /*3cc0*/  LOP3.LUT R15, R15, 0xfbffffff, R0, 0xf8, !PT ;  /* 0xfbffffff0f0f7812 */ /* 0x000fe400078ef800 */
[----:B------:R-:W-:Y:S02]  /*3cd0*/  SHF.R.U64 R11, R2, R11, R3 ;  /* 0x0000000b020b7219 */ /* 0x000fe40000001203 */
[----:B------:R-:W-:Y:S02]  /*3ce0*/  LOP3.LUT R0, R9, 0x2000000, RZ, 0xe2, !PT ;  /* 0x0200000009007812 */ /* 0x000fe400078ee2ff */
[----:B------:R-:W0:Y:S01]  /*3cf0*/  LDC.64 R8, c[0x3][0xc50] ;  /* 0x00c31400ff087b82 */ /* 0x000e220000000a00 */
[----:B------:R-:W-:Y:S01]  /*3d00*/  LOP3.LUT R10, R10, 0x1000000, RZ, 0xe2, !PT ;  /* 0x010000000a0a7812 */ /* 0x000fe200078ee2ff */
[----:B------:R-:W-:Y:S01]  /*3d10*/  IMAD.SHL.U32 R11, R11, 0x800000, RZ ;  /* 0x008000000b0b7824 */ /* 0x000fe200078e00ff */
[----:B------:R-:W-:Y:S02]  /*3d20*/  LOP3.LUT R13, R0, 0xfdffffff, R15, 0xf8, !PT ;  /* 0xfdffffff000d7812 */ /* 0x000fe400078ef80f */
[----:B------:R-:W-:-:S02]  /*3d30*/  IADD3 R7, PT, PT, -R7, 0x40, RZ ;  /* 0x0000004007077810 */ /* 0x000fc40007ffe1ff */
[----:B------:R-:W-:Y:S01]  /*3d40*/  LOP3.LUT R10, R10, 0xfeffffff, R13, 0xf8, !PT ;  /* 0xfeffffff0a0a7812 */ /* 0x000fe200078ef80d */
[----:B------:R-:W2:Y:S01]  /*3d50*/  LDC.64 R14, c[0x3][0xce8] ;  /* 0x00c33a00ff0e7b82 */ /* 0x000ea20000000a00 */
[--C-:B------:R-:W-:Y:S02]  /*3d60*/  SHF.R.U64 R0, R2, R7, R3.reuse ;  /* 0x0000000702007219 */ /* 0x100fe40000001203 */
[----:B------:R-:W-:Y:S02]  /*3d70*/  LOP3.LUT R13, R11, 0x800000, RZ, 0xe2, !PT ;  /* 0x008000000b0d7812 */ /* 0x000fe400078ee2ff */
[----:B-1----:R-:W-:Y:S01]  /*3d80*/  IADD3 R11, PT, PT, -R4, 0x40, RZ ;  /* 0x00000040040b7810 */ /* 0x002fe20007ffe1ff */
[----:B------:R-:W-:Y:S01]  /*3d90*/  IMAD.SHL.U32 R0, R0, 0x400000, RZ ;  /* 0x0040000000007824 */ /* 0x000fe200078e00ff */
[----:B------:R-:W-:Y:S01]  /*3da0*/  IADD3 R5, PT, PT, -R5, 0x40, RZ ;  /* 0x0000004005057810 */ /* 0x000fe20007ffe1ff */
[----:B------:R-:W1:Y:S01]  /*3db0*/  LDC.64 R6, c[0x3][0xc58] ;  /* 0x00c31600ff067b82 */ /* 0x000e620000000a00 */
[----:B------:R-:W-:-:S02]  /*3dc0*/  SHF.R.U64 R11, R2, R11, R3 ;  /* 0x0000000b020b7219 */ /* 0x000fc40000001203 */
[----:B------:R-:W-:Y:S02]  /*3dd0*/  LOP3.LUT R13, R13, 0xff7fffff, R10, 0xf8, !PT ;  /* 0xff7fffff0d0d7812 */ /* 0x000fe400078ef80a */
[----:B------:R-:W-:Y:S01]  /*3de0*/  LOP3.LUT R10, R0, 0x400000, RZ, 0xe2, !PT ;  /* 0x00400000000a7812 */ /* 0x000fe200078ee2ff */
[----:B------:R-:W-:Y:S01]  /*3df0*/  IMAD.SHL.U32 R11, R11, 0x200000, RZ ;  /* 0x002000000b0b7824 */ /* 0x000fe200078e00ff */
[----:B------:R-:W-:Y:S02]  /*3e00*/  SHF.R.U64 R0, R2, R5, R3 ;  /* 0x0000000502007219 */ /* 0x000fe40000001203 */
[----:B------:R-:W-:Y:S01]  /*3e10*/  LOP3.LUT R10, R10, 0xffbfffff, R13, 0xf8, !PT ;  /* 0xffbfffff0a0a7812 */ /* 0x000fe200078ef80d */
[----:B------:R-:W3:Y:S01]  /*3e20*/  LDC.64 R4, c[0x3][0xc60] ;  /* 0x00c31800ff047b82 */ /* 0x000ee20000000a00 */
[----:B------:R-:W-:Y:S01]  /*3e30*/  LOP3.LUT R13, R11, 0x200000, RZ, 0xe2, !PT ;  /* 0x002000000b0d7812 */ /* 0x000fe200078ee2ff */
[----:B------:R-:W-:Y:S01]  /*3e40*/  IMAD.SHL.U32 R0, R0, 0x100000, RZ ;  /* 0x0010000000007824 */ /* 0x000fe200078e00ff */
[----:B0-----:R-:W-:-:S02]  /*3e50*/  IADD3 R11, PT, PT, -R8, 0x40, RZ ;  /* 0x00000040080b7810 */ /* 0x001fc40007ffe1ff */
[----:B------:R-:W-:Y:S02]  /*3e60*/  LOP3.LUT R13, R13, 0xffdfffff, R10, 0xf8, !PT ;  /* 0xffdfffff0d0d7812 */ /* 0x000fe400078ef80a */
[----:B------:R-:W-:Y:S02]  /*3e70*/  LOP3.LUT R10, R0, 0x100000, RZ, 0xe2, !PT ;  /* 0x00100000000a7812 */ /* 0x000fe400078ee2ff */
[----:B------:R-:W-:Y:S02]  /*3e80*/  SHF.R.U64 R11, R2, R11, R3 ;  /* 0x0000000b020b7219 */ /* 0x000fe40000001203 */
[----:B------:R-:W-:Y:S02]  /*3e90*/  IADD3 R9, PT, PT, -R9, 0x40, RZ ;  /* 0x0000004009097810 */ /* 0x000fe40007ffe1ff */
[----:B------:R-:W-:Y:S01]  /*3ea0*/  LOP3.LUT R10, R10, 0xffefffff, R13, 0xf8, !PT ;  /* 0xffefffff0a0a7812 */ /* 0x000fe200078ef80d */
[----:B------:R-:W-:Y:S01]  /*3eb0*/  IMAD.SHL.U32 R13, R11, 0x80000, RZ ;  /* 0x000800000b0d7824 */ /* 0x000fe200078e00ff */
[----:B------:R-:W-:-:S02]  /*3ec0*/  SHF.R.U64 R0, R2, R9, R3 ;  /* 0x0000000902007219 */ /* 0x000fc40000001203 */
[----:B-1----:R-:W-:Y:S01]  /*3ed0*/  IADD3 R11, PT, PT, -R6, 0x40, RZ ;  /* 0x00000040060b7810 */ /* 0x002fe20007ffe1ff */
[----:B------:R-:W0:Y:S01]  /*3ee0*/  LDC.64 R8, c[0x3][0xc68] ;  /* 0x00c31a00ff087b82 */ /* 0x000e220000000a00 */
[----:B------:R-:W-:Y:S01]  /*3ef0*/  LOP3.LUT R13, R13, 0x80000, RZ, 0xe2, !PT ;  /* 0x000800000d0d7812 */ /* 0x000fe200078ee2ff */
[----:B------:R-:W-:Y:S01]  /*3f00*/  IMAD.SHL.U32 R0, R0, 0x40000, RZ ;  /* 0x0004000000007824 */ /* 0x000fe200078e00ff */
[----:B------:R-:W-:Y:S02]  /*3f10*/  SHF.R.U64 R11, R2, R11, R3 ;  /* 0x0000000b020b7219 */ /* 0x000fe40000001203 */
[----:B------:R-:W-:Y:S02]  /*3f20*/  LOP3.LUT R13, R13, 0xfff7ffff, R10, 0xf8, !PT ;  /* 0xfff7ffff0d0d7812 */ /* 0x000fe400078ef80a */
[----:B------:R-:W-:Y:S01]  /*3f30*/  LOP3.LUT R10, R0, 0x40000, RZ, 0xe2, !PT ;  /* 0x00040000000a7812 */ /* 0x000fe200078ee2ff */
[----:B------:R-:W-:Y:S01]  /*3f40*/  IMAD.SHL.U32 R11, R11, 0x20000, RZ ;  /* 0x000200000b0b7824 */ /* 0x000fe200078e00ff */
[----:B------:R-:W-:-:S02]  /*3f50*/  IADD3 R7, PT, PT, -R7, 0x40, RZ ;  /* 0x0000004007077810 */ /* 0x000fc40007ffe1ff */
[----:B------:R-:W-:Y:S02]  /*3f60*/  LOP3.LUT R10, R10, 0xfffbffff, R13, 0xf8, !PT ;  /* 0xfffbffff0a0a7812 */ /* 0x000fe400078ef80d */
[--C-:B------:R-:W-:Y:S02]  /*3f70*/  SHF.R.U64 R0, R2, R7, R3.reuse ;  /* 0x0000000702007219 */ /* 0x100fe40000001203 */
[----:B------:R-:W-:Y:S01]  /*3f80*/  LOP3.LUT R13, R11, 0x20000, RZ, 0xe2, !PT ;  /* 0x000200000b0d7812 */ /* 0x000fe200078ee2ff */
[----:B------:R-:W1:Y:S01]  /*3f90*/  LDC.64 R6, c[0x3][0xc70] ;  /* 0x00c31c00ff067b82 */ /* 0x000e620000000a00 */
[----:B---3--:R-:W-:Y:S01]  /*3fa0*/  IADD3 R11, PT, PT, -R4, 0x40, RZ ;  /* 0x00000040040b7810 */ /* 0x008fe20007ffe1ff */
[----:B------:R-:W-:Y:S01]  /*3fb0*/  IMAD.U32 R0, R0, 0x10000, RZ ;  /* 0x0001000000007824 */ /* 0x000fe200078e00ff */
[----:B------:R-:W-:Y:S02]  /*3fc0*/  IADD3 R5, PT, PT, -R5, 0x40, RZ ;  /* 0x0000004005057810 */ /* 0x000fe40007ffe1ff */
[----:B------:R-:W-:-:S02]  /*3fd0*/  SHF.R.U64 R11, R2, R11, R3 ;  /* 0x0000000b020b7219 */ /* 0x000fc40000001203 */
[----:B------:R-:W-:Y:S02]  /*3fe0*/  LOP3.LUT R13, R13, 0xfffdffff, R10, 0xf8, !PT ;  /* 0xfffdffff0d0d7812 */ /* 0x000fe400078ef80a */
[----:B------:R-:W-:Y:S01]  /*3ff0*/  LOP3.LUT R0, R0, 0x10000, RZ, 0xe2, !PT ;  /* 0x0001000000007812 */ /* 0x000fe200078ee2ff */
[----:B------:R-:W-:Y:S01]  /*4000*/  IMAD.SHL.U32 R4, R11, 0x8000, RZ ;  /* 0x000080000b047824 */ /* 0x000fe200078e00ff */
[----:B------:R-:W-:Y:S02]  /*4010*/  SHF.R.U64 R5, R2, R5, R3 ;  /* 0x0000000502057219 */ /* 0x000fe40000001203 */
[----:B------:R-:W-:Y:S02]  /*4020*/  LOP3.LUT R0, R0, 0xfffeffff, R13, 0xf8, !PT ;  /* 0xfffeffff00007812 */ /* 0x000fe400078ef80d */
[----:B0-----:R-:W-:Y:S01]  /*4030*/  IADD3 R11, PT, PT, -R8, 0x40, RZ ;  /* 0x00000040080b7810 */ /* 0x001fe20007ffe1ff */
[----:B------:R-:W-:Y:S01]  /*4040*/  IMAD.SHL.U32 R8, R5, 0x4000, RZ ;  /* 0x0000400005087824 */ /* 0x000fe200078e00ff */
[----:B------:R-:W-:-:S02]  /*4050*/  LOP3.LUT R13, R4, 0x8000, RZ, 0xe2, !PT ;  /* 0x00008000040d7812 */ /* 0x000fc400078ee2ff */
[----:B------:R-:W0:Y:S01]  /*4060*/  LDC.64 R4, c[0x3][0xc78] ;  /* 0x00c31e00ff047b82 */ /* 0x000e220000000a00 */
[--C-:B------:R-:W-:Y:S02]  /*4070*/  SHF.R.U64 R11, R2, R11, R3.reuse ;  /* 0x0000000b020b7219 */ /* 0x100fe40000001203 */
[----:B------:R-:W-:Y:S02]  /*4080*/  IADD3 R9, PT, PT, -R9, 0x40, RZ ;  /* 0x0000004009097810 */ /* 0x000fe40007ffe1ff */
[----:B------:R-:W-:Y:S01]  /*4090*/  LOP3.LUT R13, R13, 0xffff7fff, R0, 0xf8, !PT ;  /* 0xffff7fff0d0d7812 */ /* 0x000fe200078ef800 */
[----:B------:R-:W-:Y:S01]  /*40a0*/  IMAD.SHL.U32 R11, R11, 0x2000, RZ ;  /* 0x000020000b0b7824 */ /* 0x000fe200078e00ff */
[----:B------:R-:W-:Y:S02]  /*40b0*/  LOP3.LUT R0, R8, 0x4000, RZ, 0xe2, !PT ;  /* 0x0000400008007812 */ /* 0x000fe400078ee2ff */
[----:B------:R-:W-:Y:S02]  /*40c0*/  SHF.R.U64 R9, R2, R9, R3 ;  /* 0x0000000902097219 */ /* 0x000fe40000001203 */
[----:B------:R-:W-:-:S02]  /*40d0*/  LOP3.LUT R0, R0, 0xffffbfff, R13, 0xf8, !PT ;  /* 0xffffbfff00007812 */ /* 0x000fc400078ef80d */
[----:B------:R-:W-:Y:S01]  /*40e0*/  LOP3.LUT R13, R11, 0x2000, RZ, 0xe2, !PT ;  /* 0x000020000b0d7812 */ /* 0x000fe200078ee2ff */
[----:B------:R-:W-:Y:S01]  /*40f0*/  IMAD.SHL.U32 R10, R9, 0x1000, RZ ;  /* 0x00001000090a7824 */ /* 0x000fe200078e00ff */
[----:B-1----:R-:W-:Y:S01]  /*4100*/  IADD3 R11, PT, PT, -R6, 0x40, RZ ;  /* 0x00000040060b7810 */ /* 0x002fe20007ffe1ff */
[----:B------:R-:W1:Y:S01]  /*4110*/  LDC.64 R8, c[0x3][0xc80] ;  /* 0x00c32000ff087b82 */ /* 0x000e620000000a00 */
[----:B------:R-:W-:Y:S02]  /*4120*/  LOP3.LUT R13, R13, 0xffffdfff, R0, 0xf8, !PT ;  /* 0xffffdfff0d0d7812 */ /* 0x000fe400078ef800 */
[--C-:B------:R-:W-:Y:S02]  /*4130*/  SHF.R.U64 R0, R2, R11, R3.reuse ;  /* 0x0000000b02007219 */ /* 0x100fe40000001203 */
[----:B------:R-:W-:Y:S02]  /*4140*/  IADD3 R11, PT, PT, -R7, 0x40, RZ ;  /* 0x00000040070b7810 */ /* 0x000fe40007ffe1ff */
[----:B------:R-:W-:Y:S01]  /*4150*/  LOP3.LUT R10, R10, 0x1000, RZ, 0xe2, !PT ;  /* 0x000010000a0a7812 */ /* 0x000fe200078ee2ff */
[----:B------:R-:W-:Y:S01]  /*4160*/  IMAD.SHL.U32 R12, R0, 0x800, RZ ;  /* 0x00000800000c7824 */ /* 0x000fe200078e00ff */
[----:B------:R-:W3:Y:S01]  /*4170*/  LDC.64 R6, c[0x3][0xc88] ;  /* 0x00c32200ff067b82 */ /* 0x000ee20000000a00 */
[----:B------:R-:W-:-:S02]  /*4180*/  SHF.R.U64 R0, R2, R11, R3 ;  /* 0x0000000b02007219 */ /* 0x000fc40000001203 */
[----:B0-----:R-:W-:Y:S02]  /*4190*/  IADD3 R11, PT, PT, -R4, 0x40, RZ ;  /* 0x00000040040b7810 */ /* 0x001fe40007ffe1ff */
[----:B------:R-:W-:Y:S01]  /*41a0*/  LOP3.LUT R10, R10, 0xffffefff, R13, 0xf8, !PT ;  /* 0xffffefff0a0a7812 */ /* 0x000fe200078ef80d */
[----:B------:R-:W-:Y:S01]  /*41b0*/  IMAD.SHL.U32 R0, R0, 0x400, RZ ;  /* 0x0000040000007824 */ /* 0x000fe200078e00ff */
[----:B------:R-:W-:Y:S02]  /*41c0*/  LOP3.LUT R13, R12, 0x800, RZ, 0xe2, !PT ;  /* 0x000008000c0d7812 */ /* 0x000fe400078ee2ff */
[----:B------:R-:W-:Y:S02]  /*41d0*/  SHF.R.U64 R11, R2, R11, R3 ;  /* 0x0000000b020b7219 */ /* 0x000fe40000001203 */
[----:B------:R-:W-:Y:S02]  /*41e0*/  IADD3 R5, PT, PT, -R5, 0x40, RZ ;  /* 0x0000004005057810 */ /* 0x000fe40007ffe1ff */
[----:B------:R-:W-:Y:S01]  /*41f0*/  LOP3.LUT R13, R13, 0xfffff7ff, R10, 0xf8, !PT ;  /* 0xfffff7ff0d0d7812 */ /* 0x000fe200078ef80a */
[----:B------:R-:W-:Y:S01]  /*4200*/  IMAD.SHL.U32 R11, R11, 0x200, RZ ;  /* 0x000002000b0b7824 */ /* 0x000fe200078e00ff */
[----:B------:R-:W-:-:S02]  /*4210*/  LOP3.LUT R10, R0, 0x400, RZ, 0xe2, !PT ;  /* 0x00000400000a7812 */ /* 0x000fc400078ee2ff */
[----:B------:R-:W-:Y:S02]  /*4220*/  SHF.R.U64 R0, R2, R5, R3 ;  /* 0x0000000502007219 */ /* 0x000fe40000001203 */
[----:B------:R-:W-:Y:S01]  /*4230*/  LOP3.LUT R10, R10, 0xfffffbff, R13, 0xf8, !PT ;  /* 0xfffffbff0a0a7812 */ /* 0x000fe200078ef80d */
[----:B------:R-:W0:Y:S01]  /*4240*/  LDC.64 R4, c[0x3][0xc90] ;  /* 0x00c32400ff047b82 */ /* 0x000e220000000a00 */
[----:B------:R-:W-:Y:S01]  /*4250*/  LOP3.LUT R13, R11, 0x200, RZ, 0xe2, !PT ;  /* 0x000002000b0d7812 */ /* 0x000fe200078ee2ff */
[----:B------:R-:W-:Y:S01]  /*4260*/  IMAD.SHL.U32 R0, R0, 0x100, RZ ;  /* 0x0000010000007824 */ /* 0x000fe200078e00ff */
[----:B-1----:R-:W-:Y:S02]  /*4270*/  IADD3 R11, PT, PT, -R8, 0x40, RZ ;  /* 0x00000040080b7810 */ /* 0x002fe40007ffe1ff */
[----:B------:R-:W-:Y:S02]  /*4280*/  IADD3 R9, PT, PT, -R9, 0x40, RZ ;  /* 0x0000004009097810 */ /* 0x000fe40007ffe1ff */
[----:B------:R-:W-:-:S02]  /*4290*/  SHF.R.U64 R11, R2, R11, R3 ;  /* 0x0000000b020b7219 */ /* 0x000fc40000001203 */
[----:B------:R-:W-:Y:S02]  /*42a0*/  LOP3.LUT R8, R0, 0x100, RZ, 0xe2, !PT ;  /* 0x0000010000087812 */ /* 0x000fe400078ee2ff */
[--C-:B------:R-:W-:Y:S01]  /*42b0*/  SHF.R.U64 R0, R2, R9, R3.reuse ;  /* 0x0000000902007219 */ /* 0x100fe20000001203 */
[----:B------:R-:W-:Y:S01]  /*42c0*/  IMAD.SHL.U32 R11, R11, 0x80, RZ ;  /* 0x000000800b0b7824 */ /* 0x000fe200078e00ff */
[----:B---3--:R-:W-:Y:S02]  /*42d0*/  IADD3 R9, PT, PT, -R6, 0x40, RZ ;  /* 0x0000004006097810 */ /* 0x008fe40007ffe1ff */
[----:B------:R-:W-:Y:S01]  /*42e0*/  LOP3.LUT R13, R13, 0xfffffdff, R10, 0xf8, !PT ;  /* 0xfffffdff0d0d7812 */ /* 0x000fe200078ef80a */
[----:B------:R-:W-:Y:S01]  /*42f0*/  IMAD.SHL.U32 R0, R0, 0x40, RZ ;  /* 0x0000004000007824 */ /* 0x000fe200078e00ff */
[----:B------:R-:W-:Y:S02]  /*4300*/  SHF.R.U64 R9, R2, R9, R3 ;  /* 0x0000000902097219 */ /* 0x000fe40000001203 */
[----:B------:R-:W-:-:S02]  /*4310*/  IADD3 R7, PT, PT, -R7, 0x40, RZ ;  /* 0x0000004007077810 */ /* 0x000fc40007ffe1ff */
[----:B------:R-:W-:Y:S01]  /*4320*/  LOP3.LUT R8, R8, 0xfffffeff, R13, 0xf8, !PT ;  /* 0xfffffeff08087812 */ /* 0x000fe200078ef80d */
[----:B------:R-:W-:Y:S01]  /*4330*/  IMAD.SHL.U32 R9, R9, 0x20, RZ ;  /* 0x0000002009097824 */ /* 0x000fe200078e00ff */
[----:B------:R-:W-:Y:S01]  /*4340*/  LOP3.LUT R11, R11, 0x80, RZ, 0xe2, !PT ;  /* 0x000000800b0b7812 */ /* 0x000fe200078ee2ff */
[----:B------:R-:W1:Y:S01]  /*4350*/  LDC.64 R12, c[0x3][0xca8] ;  /* 0x00c32a00ff0c7b82 */ /* 0x000e620000000a00 */
[----:B------:R-:W-:Y:S02]  /*4360*/  SHF.R.U64 R7, R2, R7, R3 ;  /* 0x0000000702077219 */ /* 0x000fe40000001203 */
[----:B------:R-:W-:Y:S02]  /*4370*/  LOP3.LUT R11, R11, 0xffffff7f, R8, 0xf8, !PT ;  /* 0xffffff7f0b0b7812 */ /* 0x000fe400078ef808 */
[----:B------:R-:W-:Y:S01]  /*4380*/  LOP3.LUT R0, R0, 0x40, RZ, 0xe2, !PT ;  /* 0x0000004000007812 */ /* 0x000fe200078ee2ff */
[----:B------:R-:W-:Y:S01]  /*4390*/  IMAD.SHL.U32 R6, R7, 0x10, RZ ;  /* 0x0000001007067824 */ /* 0x000fe200078e00ff */
[----:B------:R-:W-:-:S02]  /*43a0*/  LOP3.LUT R9, R9, 0x20, RZ, 0xe2, !PT ;  /* 0x0000002009097812 */ /* 0x000fc400078ee2ff */
[----:B------:R-:W-:Y:S02]  /*43b0*/  LOP3.LUT R0, R0, 0xffffffbf, R11, 0xf8, !PT ;  /* 0xffffffbf00007812 */ /* 0x000fe400078ef80b */
[----:B0-----:R-:W-:Y:S01]  /*43c0*/  IADD3 R7, PT, PT, -R4, 0x40, RZ ;  /* 0x0000004004077810 */ /* 0x001fe20007ffe1ff */
[----:B------:R-:W0:Y:S01]  /*43d0*/  LDC.64 R10, c[0x3][0xcd0] ;  /* 0x00c33400ff0a7b82 */ /* 0x000e220000000a00 */
[----:B------:R-:W-:Y:S02]  /*43e0*/  LOP3.LUT R9, R9, 0xffffffdf, R0, 0xf8, !PT ;  /* 0xffffffdf09097812 */ /* 0x000fe400078ef800 */
[----:B------:R-:W-:Y:S02]  /*43f0*/  LOP3.LUT R4, R6, 0x10, RZ, 0xe2, !PT ;  /* 0x0000001006047812 */ /* 0x000fe400078ee2ff */
[----:B------:R-:W-:Y:S02]  /*4400*/  SHF.R.U64 R7, R2, R7, R3 ;  /* 0x0000000702077219 */ /* 0x000fe40000001203 */
[----:B------:R-:W-:-:S02]  /*4410*/  LOP3.LUT R4, R4, 0xffffffef, R9, 0xf8, !PT ;  /* 0xffffffef04047812 */ /* 0x000fc400078ef809 */
[----:B------:R-:W3:Y:S01]  /*4420*/  LDC.64 R8, c[0x3][0xcb0] ;  /* 0x00c32c00ff087b82 */ /* 0x000ee20000000a00 */
[----:B------:R-:W-:Y:S01]  /*4430*/  IADD3 R5, PT, PT, -R5, 0x40, RZ ;  /* 0x0000004005057810 */ /* 0x000fe20007ffe1ff */
[----:B------:R-:W-:Y:S01]  /*4440*/  IMAD.SHL.U32 R7, R7, 0x8, RZ ;  /* 0x0000000807077824 */ /* 0x000fe200078e00ff */
[----:B-1----:R-:W-:Y:S02]  /*4450*/  IADD3 R45, PT, PT, -R12, 0x40, RZ ;  /* 0x000000400c2d7810 */ /* 0x002fe40007ffe1ff */
[--C-:B------:R-:W-:Y:S02]  /*4460*/  SHF.R.U64 R0, R2, R5, R3.reuse ;  /* 0x0000000502007219 */ /* 0x100fe40000001203 */
[----:B------:R-:W-:Y:S02]  /*4470*/  IADD3 R5, PT, PT, -R42, 0x40, RZ ;  /* 0x000000402a057810 */ /* 0x000fe40007ffe1ff */
        /* <DEDUP_REMOVED lines=8> */
[----:B------:R-:W1:Y:S01]  /*4500*/  LDC.64 R12, c[0x3][0xcf8] ;  /* 0x00c33e00ff0c7b82 */ /* 0x000e620000000a00 */
[----:B------:R-:W-:Y:S02]  /*4510*/  LOP3.LUT R0, R4, 0x2, RZ, 0xe2, !PT ;  /* 0x0000000204007812 */ /* 0x000fe400078ee2ff */
[----:B------:R-:W-:-:S02]  /*4520*/  IADD3 R42, PT, PT, -R35, 0x40, RZ ;  /* 0x00000040232a7810 */ /* 0x000fc40007ffe1ff */
[----:B------:R-:W-:Y:S02]  /*4530*/  LOP3.LUT R0, R0, 0xfffffffd, R5, 0xf8, !PT ;  /* 0xfffffffd00007812 */ /* 0x000fe400078ef805 */
[----:B---3--:R-:W-:Y:S01]  /*4540*/  IADD3 R49, PT, PT, -R8, 0x40, RZ ;  /* 0x0000004008317810 */ /* 0x008fe20007ffe1ff */
[----:B------:R-:W3:Y:S01]  /*4550*/  LDC.64 R6, c[0x3][0xcc8] ;  /* 0x00c33200ff067b82 */ /* 0x000ee20000000a00 */
[----:B------:R-:W-:Y:S02]  /*4560*/  IADD3 R51, PT, PT, -R9, 0x40, RZ ;  /* 0x0000004009337810 */ /* 0x000fe40007ffe1ff */
[----:B0-----:R-:W-:Y:S02]  /*4570*/  IADD3 R10, PT, PT, -R10, 0x40, RZ ;  /* 0x000000400a0a7810 */ /* 0x001fe40007ffe1ff */
[----:B------:R-:W-:Y:S02]  /*4580*/  IADD3 R11, PT, PT, -R11, 0x40, RZ ;  /* 0x000000400b0b7810 */ /* 0x000fe40007ffe1ff */
[----:B--2---:R-:W-:Y:S01]  /*4590*/  IADD3 R14, PT, PT, -R14, 0x40, RZ ;  /* 0x000000400e0e7810 */ /* 0x004fe20007ffe1ff */
[----:B------:R-:W0:Y:S01]  /*45a0*/  LDC.64 R4, c[0x3][0xcd8] ;  /* 0x00c33600ff047b82 */ /* 0x000e220000000a00 */
[----:B------:R-:W-:-:S02]  /*45b0*/  IADD3 R15, PT, PT, -R15, 0x40, RZ ;  /* 0x000000400f0f7810 */ /* 0x000fc40007ffe1ff */
[C-C-:B------:R-:W-:Y:S02]  /*45c0*/  SHF.R.U64 R39, R2.reuse, R39, R3.reuse ;  /* 0x0000002702277219 */ /* 0x140fe40000001203 */
[C-C-:B------:R-:W-:Y:S02]  /*45d0*/  SHF.R.U64 R41, R2.reuse, R41, R3.reuse ;  /* 0x0000002902297219 */ /* 0x140fe40000001203 */
[--C-:B------:R-:W-:Y:S01]  /*45e0*/  SHF.R.U64 R45, R2, R45, R3.reuse ;  /* 0x0000002d022d7219 */ /* 0x100fe20000001203 */
[----:B------:R-:W2:Y:S01]  /*45f0*/  LDC.64 R8, c[0x3][0xcf0] ;  /* 0x00c33c00ff087b82 */ /* 0x000ea20000000a00 */
[----:B-1----:R-:W-:Y:S02]  /*4600*/  IADD3 R12, PT, PT, -R12, 0x40, RZ ;  /* 0x000000400c0c7810 */ /* 0x002fe40007ffe1ff */
[----:B------:R-:W-:Y:S02]  /*4610*/  IADD3 R13, PT, PT, -R13, 0x40, RZ ;  /* 0x000000400d0d7810 */ /* 0x000fe40007ffe1ff */
[----:B------:R-:W-:-:S02]  /*4620*/  SHF.R.U64 R47, R2, R47, R3 ;  /* 0x0000002f022f7219 */ /* 0x000fc40000001203 */
[--C-:B------:R-:W-:Y:S01]  /*4630*/  SHF.R.U64 R49, R2, R49, R3.reuse ;  /* 0x0000003102317219 */ /* 0x100fe20000001203 */
[----:B------:R-:W1:Y:S01]  /*4640*/  LDC.64 R34, c[0x3][0xd10] ;  /* 0x00c34400ff227b82 */ /* 0x000e620000000a00 */
[----:B---3--:R-:W-:Y:S02]  /*4650*/  IADD3 R6, PT, PT, -R6, 0x40, RZ ;  /* 0x0000004006067810 */ /* 0x008fe40007ffe1ff */
[----:B------:R-:W-:Y:S02]  /*4660*/  IADD3 R7, PT, PT, -R7, 0x40, RZ ;  /* 0x0000004007077810 */ /* 0x000fe40007ffe1ff */
[C-C-:B------:R-:W-:Y:S02]  /*4670*/  SHF.R.U64 R51, R2.reuse, R51, R3.reuse ;  /* 0x0000003302337219 */ /* 0x140fe40000001203 */
[----:B------:R-:W-:Y:S02]  /*4680*/  SHF.R.U64 R53, R2, R53, R3 ;  /* 0x0000003502357219 */ /* 0x000fe40000001203 */
[----:B0-----:R-:W-:-:S02]  /*4690*/  IADD3 R4, PT, PT, -R4, 0x40, RZ ;  /* 0x0000004004047810 */ /* 0x001fc40007ffe1ff */
[----:B------:R-:W-:Y:S02]  /*46a0*/  IADD3 R5, PT, PT, -R5, 0x40, RZ ;  /* 0x0000004005057810 */ /* 0x000fe40007ffe1ff */
[C-C-:B------:R-:W-:Y:S02]  /*46b0*/  SHF.R.U64 R38, R2.reuse, R38, R3.reuse ;  /* 0x0000002602267219 */ /* 0x140fe40000001203 */
[--C-:B------:R-:W-:Y:S02]  /*46c0*/  SHF.R.U64 R40, R2, R40, R3.reuse ;  /* 0x0000002802287219 */ /* 0x100fe40000001203 */
[----:B--2---:R-:W-:Y:S02]  /*46d0*/  IADD3 R8, PT, PT, -R8, 0x40, RZ ;  /* 0x0000004008087810 */ /* 0x004fe40007ffe1ff */
[----:B------:R-:W-:Y:S02]  /*46e0*/  IADD3 R9, PT, PT, -R9, 0x40, RZ ;  /* 0x0000004009097810 */ /* 0x000fe40007ffe1ff */
[----:B------:R-:W-:-:S02]  /*46f0*/  SHF.R.U64 R42, R2, R42, R3 ;  /* 0x0000002a022a7219 */ /* 0x000fc40000001203 */
[--C-:B------:R-:W-:Y:S02]  /*4700*/  SHF.R.U64 R6, R2, R6, R3.reuse ;  /* 0x0000000602067219 */ /* 0x100fe40000001203 */
[----:B-1----:R-:W-:Y:S02]  /*4710*/  IADD3 R34, PT, PT, -R34, 0x40, RZ ;  /* 0x0000004022227810 */ /* 0x002fe40007ffe1ff */
[----:B------:R-:W-:Y:S02]  /*4720*/  IADD3 R35, PT, PT, -R35, 0x40, RZ ;  /* 0x0000004023237810 */ /* 0x000fe40007ffe1ff */
[C-C-:B------:R-:W-:Y:S02]  /*4730*/  SHF.R.U64 R7, R2.reuse, R7, R3.reuse ;  /* 0x0000000702077219 */ /* 0x140fe40000001203 */
[C-C-:B------:R-:W-:Y:S02]  /*4740*/  SHF.R.U64 R10, R2.reuse, R10, R3.reuse ;  /* 0x0000000a020a7219 */ /* 0x140fe40000001203 */
[----:B------:R-:W-:-:S02]  /*4750*/  SHF.R.U64 R11, R2, R11, R3 ;  /* 0x0000000b020b7219 */ /* 0x000fc40000001203 */
[C-C-:B------:R-:W-:Y:S02]  /*4760*/  SHF.R.U64 R4, R2.reuse, R4, R3.reuse ;  /* 0x0000000402047219 */ /* 0x140fe40000001203 */
[C-C-:B------:R-:W-:Y:S02]  /*4770*/  SHF.R.U64 R5, R2.reuse, R5, R3.reuse ;  /* 0x0000000502057219 */ /* 0x140fe40000001203 */
[C-C-:B------:R-:W-:Y:S02]  /*4780*/  SHF.R.U64 R16, R2.reuse, R16, R3.reuse ;  /* 0x0000001002107219 */ /* 0x140fe40000001203 */
        /* <DEDUP_REMOVED lines=15> */
[----:B------:R-:W-:Y:S02]  /*4880*/  LOP3.LUT R37, R43, 0x1, RZ, 0xc0, !PT ;  /* 0x000000012b257812 */ /* 0x000fe400078ec0ff */
[----:B------:R-:W-:Y:S02]  /*4890*/  LOP3.LUT R39, R39, 0x1, RZ, 0xc0, !PT ;  /* 0x0000000127277812 */ /* 0x000fe400078ec0ff */
[----:B------:R-:W-:Y:S02]  /*48a0*/  LOP3.LUT R41, R41, 0x1, RZ, 0xc0, !PT ;  /* 0x0000000129297812 */ /* 0x000fe400078ec0ff */
[----:B------:R-:W-:Y:S02]  /*48b0*/  LOP3.LUT R37, R37, 0xfffffffe, R0, 0xf8, !PT ;  /* 0xfffffffe25257812 */ /* 0x000fe400078ef800 */
[----:B------:R-:W-:Y:S01]  /*48c0*/  SHF.L.U64.HI R3, R39, 0x1f, RZ ;  /* 0x0000001f27037819 */ /* 0x000fe200000102ff */
[C---:B------:R-:W-:Y:S01]  /*48d0*/  IMAD.SHL.U32 R44, R41.reuse, 0x40000000, RZ ;  /* 0x40000000292c7824 */ /* 0x040fe200078e00ff */
[----:B------:R-:W-:-:S02]  /*48e0*/  SHF.L.U64.HI R0, R41, 0x1e, RZ ;  /* 0x0000001e29007819 */ /* 0x000fc400000102ff */
[----:B------:R-:W-:Y:S02]  /*48f0*/  LOP3.LUT R45, R45, 0x1, RZ, 0xc0, !PT ;  /* 0x000000012d2d7812 */ /* 0x000fe400078ec0ff */
[----:B------:R-:W-:Y:S01]  /*4900*/  LOP3.LUT R0, R0, R3, R37, 0xfe, !PT ;  /* 0x0000000300007212 */ /* 0x000fe200078efe25 */
[----:B------:R-:W-:Y:S01]  /*4910*/  IMAD.U32 R3, R39, -0x80000000, RZ ;  /* 0x8000000027037824 */ /* 0x000fe200078e00ff */
[----:B------:R-:W-:Y:S02]  /*4920*/  LOP3.LUT R47, R47, 0x1, RZ, 0xc0, !PT ;  /* 0x000000012f2f7812 */ /* 0x000fe400078ec0ff */
[----:B------:R-:W-:Y:S02]  /*4930*/  LOP3.LUT R49, R49, 0x1, RZ, 0xc0, !PT ;  /* 0x0000000131317812 */ /* 0x000fe400078ec0ff */
[----:B------:R-:W-:Y:S01]  /*4940*/  LOP3.LUT R44, R44, 0xbfffffff, R3, 0xf8, !PT ;  /* 0xbfffffff2c2c7812 */ /* 0x000fe200078ef803 */
[----:B------:R-:W-:Y:S01]  /*4950*/  IMAD.SHL.U32 R3, R45, 0x20000000, RZ ;  /* 0x200000002d037824 */ /* 0x000fe200078e00ff */
[----:B------:R-:W-:-:S02]  /*4960*/  LOP3.LUT R51, R51, 0x1, RZ, 0xc0, !PT ;  /* 0x0000000133337812 */ /* 0x000fc400078ec0ff */
[----:B------:R-:W-:Y:S02]  /*4970*/  LOP3.LUT R53, R53, 0x1, RZ, 0xc0, !PT ;  /* 0x0000000135357812 */ /* 0x000fe400078ec0ff */
[----:B------:R-:W-:Y:S01]  /*4980*/  LOP3.LUT R3, R3, 0xdfffffff, R44, 0xf8, !PT ;  /* 0xdfffffff03037812 */ /* 0x000fe200078ef82c */
[----:B------:R-:W-:Y:S01]  /*4990*/  IMAD.SHL.U32 R44, R47, 0x10000000, RZ ;  /* 0x100000002f2c7824 */ /* 0x000fe200078e00ff */
        /* <DEDUP_REMOVED lines=12> */
[----:B------:R-:W-:-:S02]  /*4a60*/  SHF.L.U64.HI R45, R45, 0x1d, RZ ;  /* 0x0000001d2d2d7819 */ /* 0x000fc400000102ff */
[----:B------:R-:W-:Y:S02]  /*4a70*/  SHF.L.U64.HI R39, R47, 0x1c, RZ ;  /* 0x0000001c2f277819 */ /* 0x000fe400000102ff */
[----:B------:R-:W-:Y:S01]  /*4a80*/  LOP3.LUT R3, R3, 0xfdffffff, R44, 0xf8, !PT ;  /* 0xfdffffff03037812 */ /* 0x000fe200078ef82c */
[----:B------:R-:W-:Y:S01]  /*4a90*/  IMAD.SHL.U32 R44, R38, 0x1000000, RZ ;  /* 0x01000000262c7824 */ /* 0x000fe200078e00ff */
[----:B------:R-:W-:Y:S02]  /*4aa0*/  LOP3.LUT R11, R11, 0x1, RZ, 0xc0, !PT ;  /* 0x000000010b0b7812 */ /* 0x000fe400078ec0ff */
[----:B------:R-:W-:Y:S02]  /*4ab0*/  LOP3.LUT R39, R39, R45, R0, 0xfe, !PT ;  /* 0x0000002d27277212 */ /* 0x000fe400078efe00 */
[----:B------:R-:W-:Y:S01]  /*4ac0*/  LOP3.LUT R44, R44, 0xfeffffff, R3, 0xf8, !PT ;  /* 0xfeffffff2c2c7812 */ /* 0x000fe200078ef803 */
[----:B------:R-:W-:Y:S01]  /*4ad0*/  IMAD.SHL.U32 R3, R40, 0x800000, RZ ;  /* 0x0080000028037824 */ /* 0x000fe200078e00ff */
[----:B------:R-:W-:Y:S01]  /*4ae0*/  LOP3.LUT R4, R4, 0x1, RZ, 0xc0, !PT ;  /* 0x0000000104047812 */ /* 0x000fe200078ec0ff */
[----:B------:R-:W-:Y:S01]  /*4af0*/  IMAD.SHL.U32 R0, R11, 0x40000, RZ ;  /* 0x000400000b007824 */ /* 0x000fe200078e00ff */
[----:B------:R-:W-:-:S02]  /*4b00*/  LOP3.LUT R5, R5, 0x1, RZ, 0xc0, !PT ;  /* 0x0000000105057812 */ /* 0x000fc400078ec0ff */
[----:B------:R-:W-:Y:S01]  /*4b10*/  LOP3.LUT R3, R3, 0xff7fffff, R44, 0xf8, !PT ;  /* 0xff7fffff03037812 */ /* 0x000fe200078ef82c */
[----:B------:R-:W-:Y:S01]  /*4b20*/  IMAD.SHL.U32 R44, R42, 0x400000, RZ ;  /* 0x004000002a2c7824 */ /* 0x000fe200078e00ff */
[----:B------:R-:W-:Y:S02]  /*4b30*/  LOP3.LUT R16, R16, 0x1, RZ, 0xc0, !PT ;  /* 0x0000000110107812 */ /* 0x000fe400078ec0ff */
[----:B------:R-:W-:Y:S02]  /*4b40*/  LOP3.LUT R17, R17, 0x1, RZ, 0xc0, !PT ;  /* 0x0000000111117812 */ /* 0x000fe400078ec0ff */
[----:B------:R-:W-:Y:S01]  /*4b50*/  LOP3.LUT R44, R44, 0xffbfffff, R3, 0xf8, !PT ;  /* 0xffbfffff2c2c7812 */ /* 0x000fe200078ef803 */
[----:B------:R-:W-:Y:S01]  /*4b60*/  IMAD.SHL.U32 R3, R6, 0x200000, RZ ;  /* 0x0020000006037824 */ /* 0x000fe200078e00ff */
[----:B------:R-:W-:Y:S02]  /*4b70*/  LOP3.LUT R14, R14, 0x1, RZ, 0xc0, !PT ;  /* 0x000000010e0e7812 */ /* 0x000fe400078ec0ff */
[----:B------:R-:W-:-:S02]  /*4b80*/  LOP3.LUT R15, R15, 0x1, RZ, 0xc0, !PT ;  /* 0x000000010f0f7812 */ /* 0x000fc400078ec0ff */
[----:B------:R-:W-:Y:S01]  /*4b90*/  LOP3.LUT R3, R3, 0xffdfffff, R44, 0xf8, !PT ;  /* 0xffdfffff03037812 */ /* 0x000fe200078ef82c */
[----:B------:R-:W-:Y:S01]  /*4ba0*/  IMAD.SHL.U32 R44, R7, 0x100000, RZ ;  /* 0x00100000072c7824 */ /* 0x000fe200078e00ff */
[----:B------:R-:W-:Y:S02]  /*4bb0*/  SHF.L.U64.HI R37, R51, 0x1a, RZ ;  /* 0x0000001a33257819 */ /* 0x000fe400000102ff */
[----:B------:R-:W-:Y:S02]  /*4bc0*/  LOP3.LUT R8, R8, 0x1, RZ, 0xc0, !PT ;  /* 0x0000000108087812 */ /* 0x000fe400078ec0ff */
[----:B------:R-:W-:Y:S01]  /*4bd0*/  LOP3.LUT R44, R44, 0xffefffff, R3, 0xf8, !PT ;  /* 0xffefffff2c2c7812 */ /* 0x000fe200078ef803 */
[----:B------:R-:W-:Y:S01]  /*4be0*/  IMAD.SHL.U32 R3, R10, 0x80000, RZ ;  /* 0x000800000a037824 */ /* 0x000fe200078e00ff */
[----:B------:R-:W-:Y:S02]  /*4bf0*/  LOP3.LUT R9, R9, 0x1, RZ, 0xc0, !PT ;  /* 0x0000000109097812 */ /* 0x000fe400078ec0ff */
[----:B------:R-:W-:-:S02]  /*4c00*/  LOP3.LUT R12, R12, 0x1, RZ, 0xc0, !PT ;  /* 0x000000010c0c7812 */ /* 0x000fc400078ec0ff */
[----:B------:R-:W-:Y:S02]  /*4c10*/  LOP3.LUT R3, R3, 0xfff7ffff, R44, 0xf8, !PT ;  /* 0xfff7ffff03037812 */ /* 0x000fe400078ef82c */
[----:B------:R-:W-:Y:S02]  /*4c20*/  SHF.L.U64.HI R44, R49, 0x1b, RZ ;  /* 0x0000001b312c7819 */ /* 0x000fe400000102ff */
[----:B------:R-:W-:Y:S01]  /*4c30*/  LOP3.LUT R0, R0, 0xfffbffff, R3, 0xf8, !PT ;  /* 0xfffbffff00007812 */ /* 0x000fe200078ef803 */
[----:B------:R-:W-:Y:S01]  /*4c40*/  IMAD.SHL.U32 R3, R4, 0x20000, RZ ;  /* 0x0002000004037824 */ /* 0x000fe200078e00ff */
[----:B------:R-:W-:Y:S02]  /*4c50*/  LOP3.LUT R37, R37, R44, R39, 0xfe, !PT ;  /* 0x0000002c25257212 */ /* 0x000fe400078efe27 */
[----:B------:R-:W-:Y:S02]  /*4c60*/  SHF.L.U64.HI R44, R53, 0x19, RZ ;  /* 0x00000019352c7819 */ /* 0x000fe400000102ff */
[----:B------:R-:W-:Y:S01]  /*4c70*/  LOP3.LUT R3, R3, 0xfffdffff, R0, 0xf8, !PT ;  /* 0xfffdffff03037812 */ /* 0x000fe200078ef800 */
[----:B------:R-:W-:Y:S01]  /*4c80*/  IMAD.U32 R0, R5, 0x10000, RZ ;  /* 0x0001000005007824 */ /* 0x000fe200078e00ff */
[----:B------:R-:W-:-:S02]  /*4c90*/  SHF.L.U64.HI R39, R38, 0x18, RZ ;  /* 0x0000001826277819 */ /* 0x000fc400000102ff */
[----:B------:R-:W-:Y:S02]  /*4ca0*/  SHF.L.U64.HI R38, R42, 0x16, RZ ;  /* 0x000000162a267819 */ /* 0x000fe400000102ff */
[----:B------:R-:W-:Y:S01]  /*4cb0*/  LOP3.LUT R0, R0, 0xfffeffff, R3, 0xf8, !PT ;  /* 0xfffeffff00007812 */ /* 0x000fe200078ef803 */
[----:B------:R-:W-:Y:S01]  /*4cc0*/  IMAD.SHL.U32 R3, R16, 0x8000, RZ ;  /* 0x0000800010037824 */ /* 0x000fe200078e00ff */
[----:B------:R-:W-:Y:S02]  /*4cd0*/  LOP3.LUT R39, R39, R44, R37, 0xfe, !PT ;  /* 0x0000002c27277212 */ /* 0x000fe400078efe25 */
[----:B------:R-:W-:Y:S02]  /*4ce0*/  SHF.L.U64.HI R37, R40, 0x17, RZ ;  /* 0x0000001728257819 */ /* 0x000fe400000102ff */
[----:B------:R-:W-:Y:S01]  /*4cf0*/  LOP3.LUT R3, R3, 0xffff7fff, R0, 0xf8, !PT ;  /* 0xffff7fff03037812 */ /* 0x000fe200078ef800 */
[----:B------:R-:W-:Y:S01]  /*4d00*/  IMAD.SHL.U32 R0, R17, 0x4000, RZ ;  /* 0x0000400011007824 */ /* 0x000fe200078e00ff */
[----:B------:R-:W-:-:S02]  /*4d10*/  LOP3.LUT R38, R38, R37, R39, 0xfe, !PT ;  /* 0x0000002526267212 */ /* 0x000fc400078efe27 */
[----:B------:R-:W-:Y:S02]  /*4d20*/  SHF.L.U64.HI R37, R6, 0x15, RZ ;  /* 0x0000001506257819 */ /* 0x000fe400000102ff */
[----:B------:R-:W-:Y:S01]  /*4d30*/  LOP3.LUT R0, R0, 0xffffbfff, R3, 0xf8, !PT ;  /* 0xffffbfff00007812 */ /* 0x000fe200078ef803 */
[----:B------:R-:W-:Y:S01]  /*4d40*/  IMAD.SHL.U32 R3, R14, 0x2000, RZ ;  /* 0x000020000e037824 */ /* 0x000fe200078e00ff */
[----:B------:R-:W-:Y:S02]  /*4d50*/  SHF.L.U64.HI R6, R7, 0x14, RZ ;  /* 0x0000001407067819 */ /* 0x000fe400000102ff */
[----:B------:R-:W-:Y:S02]  /*4d60*/  SHF.L.U64.HI R7, R10, 0x13, RZ ;  /* 0x000000130a077819 */ /* 0x000fe400000102ff */
[----:B------:R-:W-:Y:S01]  /*4d70*/  LOP3.LUT R3, R3, 0xffffdfff, R0, 0xf8, !PT ;  /* 0xffffdfff03037812 */ /* 0x000fe200078ef800 */
[----:B------:R-:W-:Y:S01]  /*4d80*/  IMAD.SHL.U32 R0, R15, 0x1000, RZ ;  /* 0x000010000f007824 */ /* 0x000fe200078e00ff */
[----:B------:R-:W-:-:S02]  /*4d90*/  LOP3.LUT R6, R6, R37, R38, 0xfe, !PT ;  /* 0x0000002506067212 */ /* 0x000fc400078efe26 */
[----:B------:R-:W-:Y:S02]  /*4da0*/  SHF.L.U64.HI R10, R11, 0x12, RZ ;  /* 0x000000120b0a7819 */ /* 0x000fe400000102ff */
[----:B------:R-:W-:Y:S01]  /*4db0*/  LOP3.LUT R0, R0, 0xffffefff, R3, 0xf8, !PT ;  /* 0xffffefff00007812 */ /* 0x000fe200078ef803 */
[----:B------:R-:W-:Y:S01]  /*4dc0*/  IMAD.SHL.U32 R3, R8, 0x800, RZ ;  /* 0x0000080008037824 */ /* 0x000fe200078e00ff */
[----:B------:R-:W-:Y:S02]  /*4dd0*/  LOP3.LUT R13, R13, 0x1, RZ, 0xc0, !PT ;  /* 0x000000010d0d7812 */ /* 0x000fe400078ec0ff */
[----:B------:R-:W-:Y:S02]  /*4de0*/  LOP3.LUT R10, R10, R7, R6, 0xfe, !PT ;  /* 0x000000070a0a7212 */ /* 0x000fe400078efe06 */
        /* <DEDUP_REMOVED lines=16> */
[----:B------:R-:W-:Y:S01]  /*4ef0*/  SHF.L.U64.HI R14, R14, 0xd, RZ ;  /* 0x0000000d0e0e7819 */ /* 0x000fe200000102ff */
[----:B------:R-:W-:Y:S01]  /*4f00*/  IMAD.SHL.U32 R7, R33, 0x40, RZ ;  /* 0x0000004021077824 */ /* 0x000fe200078e00ff */
[----:B------:R-:W-:-:S02]  /*4f10*/  SHF.L.U64.HI R5, R15, 0xc, RZ ;  /* 0x0000000c0f057819 */ /* 0x000fc400000102ff */
[----:B------:R-:W-:Y:S02]  /*4f20*/  LOP3.LUT R30, R30, 0x1, RZ, 0xc0, !PT ;  /* 0x000000011e1e7812 */ /* 0x000fe400078ec0ff */
[----:B------:R-:W-:Y:S02]  /*4f30*/  LOP3.LUT R0, R3, 0xffffff7f, R0, 0xf8, !PT ;  /* 0xffffff7f03007812 */ /* 0x000fe400078ef800 */
[----:B------:R-:W-:Y:S01]  /*4f40*/  LOP3.LUT R5, R5, R14, R4, 0xfe, !PT ;  /* 0x0000000e05057212 */ /* 0x000fe200078efe04 */
[----:B------:R-:W-:Y:S01]  /*4f50*/  IMAD.SHL.U32 R6, R30, 0x20, RZ ;  /* 0x000000201e067824 */ /* 0x000fe200078e00ff */
[----:B------:R-:W-:Y:S02]  /*4f60*/  SHF.L.U64.HI R3, R8, 0xb, RZ ;  /* 0x0000000b08037819 */ /* 0x000fe400000102ff */
[----:B------:R-:W-:Y:S02]  /*4f70*/  SHF.L.U64.HI R4, R9, 0xa, RZ ;  /* 0x0000000a09047819 */ /* 0x000fe400000102ff */
[----:B------:R-:W-:-:S02]  /*4f80*/  LOP3.LUT R31, R31, 0x1, RZ, 0xc0, !PT ;  /* 0x000000011f1f7812 */ /* 0x000fc400078ec0ff */
[----:B------:R-:W-:Y:S02]  /*4f90*/  LOP3.LUT R7, R7, 0xffffffbf, R0, 0xf8, !PT ;  /* 0xffffffbf07077812 */ /* 0x000fe400078ef800 */
[----:B------:R-:W-:Y:S01]  /*4fa0*/  LOP3.LUT R4, R4, R3, R5, 0xfe, !PT ;  /* 0x0000000304047212 */ /* 0x000fe200078efe05 */
[----:B------:R-:W-:Y:S01]  /*4fb0*/  IMAD.SHL.U32 R5, R31, 0x10, RZ ;  /* 0x000000101f057824 */ /* 0x000fe200078e00ff */
[----:B------:R-:W-:Y:S02]  /*4fc0*/  SHF.L.U64.HI R3, R12, 0x9, RZ ;  /* 0x000000090c037819 */ /* 0x000fe400000102ff */
[----:B------:R-:W-:Y:S02]  /*4fd0*/  SHF.L.U64.HI R0, R13, 0x8, RZ ;  /* 0x000000080d007819 */ /* 0x000fe400000102ff */
[----:B------:R-:W-:Y:S02]  /*4fe0*/  LOP3.LUT R6, R6, 0xffffffdf, R7, 0xf8, !PT ;  /* 0xffffffdf06067812 */ /* 0x000fe400078ef807 */
[----:B------:R-:W-:-:S02]  /*4ff0*/  LOP3.LUT R34, R34, 0x1, RZ, 0xc0, !PT ;  /* 0x0000000122227812 */ /* 0x000fc400078ec0ff */
[----:B------:R-:W-:Y:S02]  /*5000*/  LOP3.LUT R0, R0, R3, R4, 0xfe, !PT ;  /* 0x0000000300007212 */ /* 0x000fe400078efe04 */
[----:B------:R-:W-:Y:S01]  /*5010*/  LOP3.LUT R3, R5, 0xffffffef, R6, 0xf8, !PT ;  /* 0xffffffef05037812 */ /* 0x000fe200078ef806 */
[----:B------:R-:W-:Y:S01]  /*5020*/  IMAD.SHL.U32 R6, R34, 0x8, RZ ;  /* 0x0000000822067824 */ /* 0x000fe200078e00ff */
[----:B------:R-:W-:Y:S01]  /*5030*/  LOP3.LUT R35, R35, 0x1, RZ, 0xc0, !PT ;  /* 0x0000000123237812 */ /* 0x000fe200078ec0ff */
[----:B------:R-:W0:Y:S01]  /*5040*/  LDC.64 R4, c[0x0][0x388] ;  /* 0x0000e200ff047b82 */ /* 0x000e220000000a00 */
[----:B------:R-:W-:Y:S02]  /*5050*/  SHF.L.U64.HI R8, R32, 0x7, RZ ;  /* 0x0000000720087819 */ /* 0x000fe400000102ff */
[----:B------:R-:W-:Y:S01]  /*5060*/  LOP3.LUT R6, R6, 0xfffffff7, R3, 0xf8, !PT ;  /* 0xfffffff706067812 */ /* 0x000fe200078ef803 */
[----:B------:R-:W-:Y:S01]  /*5070*/  IMAD.SHL.U32 R3, R35, 0x4, RZ ;  /* 0x0000000423037824 */ /* 0x000fe200078e00ff */
[----:B------:R-:W-:-:S02]  /*5080*/  SHF.L.U64.HI R7, R33, 0x6, RZ ;  /* 0x0000000621077819 */ /* 0x000fc400000102ff */
[----:B------:R-:W-:Y:S02]  /*5090*/  LOP3.LUT R36, R36, 0x1, RZ, 0xc0, !PT ;  /* 0x0000000124247812 */ /* 0x000fe400078ec0ff */
[----:B------:R-:W-:Y:S02]  /*50a0*/  LOP3.LUT R8, R7, R8, R0, 0xfe, !PT ;  /* 0x0000000807087212 */ /* 0x000fe400078efe00 */
[----:B------:R-:W-:Y:S01]  /*50b0*/  LOP3.LUT R0, R3, 0xfffffffb, R6, 0xf8, !PT ;  /* 0xfffffffb03007812 */ /* 0x000fe200078ef806 */
[----:B------:R-:W-:Y:S01]  /*50c0*/  IMAD.SHL.U32 R3, R36, 0x2, RZ ;  /* 0x0000000224037824 */ /* 0x000fe200078e00ff */
[----:B------:R-:W-:Y:S02]  /*50d0*/  SHF.L.U64.HI R7, R30, 0x5, RZ ;  /* 0x000000051e077819 */ /* 0x000fe400000102ff */
[----:B------:R-:W-:Y:S02]  /*50e0*/  SHF.L.U64.HI R6, R31, 0x4, RZ ;  /* 0x000000041f067819 */ /* 0x000fe400000102ff */
[----:B------:R-:W-:-:S02]  /*50f0*/  LOP3.LUT R3, R3, 0xfffffffd, R0, 0xf8, !PT ;  /* 0xfffffffd03037812 */ /* 0x000fc400078ef800 */
[----:B------:R-:W-:Y:S02]  /*5100*/  LOP3.LUT R6, R6, R7, R8, 0xfe, !PT ;  /* 0x0000000706067212 */ /* 0x000fe400078efe08 */
[----:B------:R-:W-:Y:S02]  /*5110*/  SHF.L.U64.HI R0, R34, 0x3, RZ ;  /* 0x0000000322007819 */ /* 0x000fe400000102ff */
[----:B------:R-:W-:Y:S02]  /*5120*/  SHF.L.U64.HI R7, R35, 0x2, RZ ;  /* 0x0000000223077819 */ /* 0x000fe400000102ff */
[----:B------:R-:W-:Y:S02]  /*5130*/  LOP3.LUT R2, R2, 0x1, RZ, 0xc0, !PT ;  /* 0x0000000102027812 */ /* 0x000fe400078ec0ff */
[----:B------:R-:W-:Y:S02]  /*5140*/  LOP3.LUT R7, R7, R0, R6, 0xfe, !PT ;  /* 0x0000000007077212 */ /* 0x000fe400078efe06 */
[----:B------:R-:W-:-:S02]  /*5150*/  LOP3.LUT R3, R2, 0xfffffffe, R3, 0xf8, !PT ;  /* 0xfffffffe02037812 */ /* 0x000fc400078ef803 */
[----:B------:R-:W-:Y:S02]  /*5160*/  SHF.L.U64.HI R0, R36, 0x1, RZ ;  /* 0x0000000124007819 */ /* 0x000fe400000102ff */
[----:B0-----:R-:W-:Y:S02]  /*5170*/  ISETP.NE.U32.AND P0, PT, R3, R4, PT ;  /* 0x000000040300720c */ /* 0x001fe40003f05070 */
[----:B------:R-:W-:-:S04]  /*5180*/  LOP3.LUT R0, R0, R7, RZ, 0xfc, !PT ;  /* 0x0000000700007212 */ /* 0x000fc800078efcff */
[----:B------:R-:W-:-:S13]  /*5190*/  ISETP.NE.AND.EX P0, PT, R0, R5, PT, P0 ;  /* 0x000000050000720c */ /* 0x000fda0003f05300 */
[----:B------:R-:W-:Y:S05]  /*51a0*/  @!P0 BRA `(.L_x_2) ;  /* 0x0000000000388947 */ /* 0x000fea0003800000 */
[----:B------:R-:W0:Y:S08]  /*51b0*/  LDC.64 R2, c[0x0][0x398] ;  /* 0x0000e600ff027b82 */ /* 0x000e300000000a00 */
[----:B------:R-:W1:Y:S08]  /*51c0*/  LDC R0, c[0x0][0x360] ;  /* 0x0000d800ff007b82 */ /* 0x000e700000000800 */
[----:B------:R-:W2:Y:S01]  /*51d0*/  LDC.64 R6, c[0x0][0x3a0] ;  /* 0x0000e800ff067b82 */ /* 0x000ea20000000a00 */
[----:B0-----:R-:W3:Y:S07]  /*51e0*/  LDG.E.U8 R2, desc[UR4][R2.64] ;  /* 0x0000000402027981 */ /* 0x001eee000c1e1100 */
[----:B------:R-:W1:Y:S02]  /*51f0*/  LDC R5, c[0x0][0x370] ;  /* 0x0000dc00ff057b82 */ /* 0x000e640000000800 */
[----:B-1----:R-:W-:-:S05]  /*5200*/  IMAD R5, R0, R5, RZ ;  /* 0x0000000500057224 */ /* 0x002fca00078e02ff */
[----:B------:R-:W-:-:S04]  /*5210*/  IADD3 R26, P1, PT, R5, R26, RZ ;  /* 0x0000001a051a7210 */ /* 0x000fc80007f3e0ff */
[----:B--2---:R-:W-:Y:S01]  /*5220*/  ISETP.GT.U32.AND P0, PT, R26, R6, PT ;  /* 0x000000061a00720c */ /* 0x004fe20003f04070 */
[----:B------:R-:W-:-:S05]  /*5230*/  IMAD.X R27, RZ, RZ, R27, P1 ;  /* 0x000000ffff1b7224 */ /* 0x000fca00008e061b */
[----:B------:R-:W-:Y:S02]  /*5240*/  ISETP.GT.U32.AND.EX P0, PT, R27, R7, PT, P0 ;  /* 0x000000071b00720c */ /* 0x000fe40003f04100 */
[----:B---3--:R-:W-:-:S13]  /*5250*/  ISETP.NE.AND P1, PT, R2, 0x1, PT ;  /* 0x000000010200780c */ /* 0x008fda0003f25270 */
[----:B------:R-:W-:Y:S05]  /*5260*/  @!P0 BRA P1, `(.L_x_3) ;  /* 0xffffffb400308947 */ /* 0x000fea000083ffff */
[----:B------:R-:W-:Y:S05]  /*5270*/  BSYNC.RECONVERGENT B0 ;  /* 0x0000000000007941 */ /* 0x000fea0003800200 */
.L_x_0:
[----:B------:R-:W-:Y:S05]  /*5280*/  EXIT ;  /* 0x000000000000794d */ /* 0x000fea0003800000 */
.L_x_2:
[----:B------:R-:W0:Y:S08]  /*5290*/  LDC.64 R2, c[0x0][0x390] ;  /* 0x0000e400ff027b82 */ /* 0x000e300000000a00 */
[----:B------:R-:W1:Y:S01]  /*52a0*/  LDC.64 R4, c[0x0][0x398] ;  /* 0x0000e600ff047b82 */ /* 0x000e620000000a00 */
[----:B0-----:R-:W-:Y:S04]  /*52b0*/  STG.E.64 desc[UR4][R2.64], R26 ;  /* 0x0000001a02007986 */ /* 0x001fe8000c101b04 */
[----:B-1----:R-:W-:Y:S01]  /*52c0*/  STG.E.U8 desc[UR4][R4.64], RZ ;  /* 0x000000ff04007986 */ /* 0x002fe2000c101104 */
[----:B------:R-:W-:Y:S05]  /*52d0*/  EXIT ;  /* 0x000000000000794d */ /* 0x000fea0003800000 */
.L_x_4:
[----:B------:R-:W-:-:S00]  /*52e0*/  BRA `(.L_x_4) ;  /* 0xfffffffc00fc7947 */ /* 0x000fc0000383ffff */
[----:B------:R-:W-:-:S00]  /*52f0*/  NOP ;  /* 0x0000000000007918 */ /* 0x000fc00000000000 */
        /* <DEDUP_REMOVED lines=8> */
.L_x_5:


//--------------------- .nv.shared.reserved.0     --------------------------
	.section	.nv.shared.reserved.0,"aw",@nobits
	.weak		__nv_reservedSMEM_offset_0_alias
	.size		__nv_reservedSMEM_offset_0_alias, 0, 64
	.other		__nv_reservedSMEM_offset_0_alias,@"STO_CUDA_RESERVED_SHARED STV_DEFAULT"
__nv_reservedSMEM_offset_0_alias:
	.zero		0
	.zero		64


//--------------------- .nv.constant0._Z5CrackyyPyPby --------------------------
	.section	.nv.constant0._Z5CrackyyPyPby,"a",@progbits
	.sectionflags	@""
	.align	4
.nv.constant0._Z5CrackyyPyPby:
	.zero		936


//--------------------- SYMBOLS --------------------------

	.type		.nv.reservedSmem.offset0,@object
	.size		.nv.reservedSmem.offset0,0x4
